//
// Generated by NVIDIA NVVM Compiler
//
// Compiler Build ID: CL-36424714
// Cuda compilation tools, release 13.0, V13.0.88
// Based on NVVM 20.0.0
//

.version 9.0
.target sm_100
.address_size 64

	// .globl	_Z11relu_kernelPfi
.const .align 4 .b8 d_weights1[1152];
.const .align 4 .b8 d_weights2[1152];
// _ZZ14conv3x3_kernelILi4ELi8EEvPKfPfE4tile has been demoted
// _ZZ14conv3x3_kernelILi8ELi4EEvPKfPfE4tile has been demoted

.visible .entry _Z11relu_kernelPfi(
	.param .u64 .ptr .align 1 _Z11relu_kernelPfi_param_0,
	.param .u32 _Z11relu_kernelPfi_param_1
)
{
	.reg .pred 	%p<2>;
	.reg .b32 	%r<7>;
	.reg .b32 	%f<3>;
	.reg .b64 	%rd<5>;

	ld.param.u64 	%rd1, [_Z11relu_kernelPfi_param_0];
	ld.param.u32 	%r2, [_Z11relu_kernelPfi_param_1];
	mov.u32 	%r3, %ctaid.x;
	mov.u32 	%r4, %ntid.x;
	mov.u32 	%r5, %tid.x;
	mad.lo.s32 	%r1, %r3, %r4, %r5;
	shl.b32 	%r6, %r2, 12;
	setp.ge.s32 	%p1, %r1, %r6;
	@%p1 bra 	$L__BB0_2;
	cvta.to.global.u64 	%rd2, %rd1;
	mul.wide.s32 	%rd3, %r1, 4;
	add.s64 	%rd4, %rd2, %rd3;
	ld.global.f32 	%f1, [%rd4];
	max.f32 	%f2, %f1, 0f00000000;
	st.global.f32 	[%rd4], %f2;
$L__BB0_2:
	ret;

}
	// .globl	_Z19add_residual_kernelPKfPf
.visible .entry _Z19add_residual_kernelPKfPf(
	.param .u64 .ptr .align 1 _Z19add_residual_kernelPKfPf_param_0,
	.param .u64 .ptr .align 1 _Z19add_residual_kernelPKfPf_param_1
)
{
	.reg .pred 	%p<2>;
	.reg .b32 	%r<5>;
	.reg .b32 	%f<4>;
	.reg .b64 	%rd<8>;

	ld.param.u64 	%rd1, [_Z19add_residual_kernelPKfPf_param_0];
	ld.param.u64 	%rd2, [_Z19add_residual_kernelPKfPf_param_1];
	mov.u32 	%r2, %ctaid.x;
	mov.u32 	%r3, %ntid.x;
	mov.u32 	%r4, %tid.x;
	mad.lo.s32 	%r1, %r2, %r3, %r4;
	setp.gt.s32 	%p1, %r1, 16383;
	@%p1 bra 	$L__BB1_2;
	cvta.to.global.u64 	%rd3, %rd1;
	cvta.to.global.u64 	%rd4, %rd2;
	mul.wide.s32 	%rd5, %r1, 4;
	add.s64 	%rd6, %rd3, %rd5;
	ld.global.f32 	%f1, [%rd6];
	add.s64 	%rd7, %rd4, %rd5;
	ld.global.f32 	%f2, [%rd7];
	add.f32 	%f3, %f1, %f2;
	st.global.f32 	[%rd7], %f3;
$L__BB1_2:
	ret;

}
	// .globl	_Z14conv3x3_kernelILi4ELi8EEvPKfPf
.visible .entry _Z14conv3x3_kernelILi4ELi8EEvPKfPf(
	.param .u64 .ptr .align 1 _Z14conv3x3_kernelILi4ELi8EEvPKfPf_param_0,
	.param .u64 .ptr .align 1 _Z14conv3x3_kernelILi4ELi8EEvPKfPf_param_1
)
{
	.reg .pred 	%p<9>;
	.reg .b32 	%r<29>;
	.reg .b32 	%f<122>;
	.reg .b64 	%rd<12>;
	// demoted variable
	.shared .align 4 .b8 _ZZ14conv3x3_kernelILi4ELi8EEvPKfPfE4tile[5184];
	ld.param.u64 	%rd3, [_Z14conv3x3_kernelILi4ELi8EEvPKfPf_param_0];
	ld.param.u64 	%rd2, [_Z14conv3x3_kernelILi4ELi8EEvPKfPf_param_1];
	cvta.to.global.u64 	%rd4, %rd3;
	mov.u32 	%r7, %ctaid.y;
	shl.b32 	%r8, %r7, 4;
	mov.u32 	%r9, %ctaid.x;
	shl.b32 	%r1, %r9, 4;
	mov.u32 	%r2, %tid.y;
	mov.u32 	%r3, %tid.x;
	add.s32 	%r4, %r8, %r2;
	add.s32 	%r10, %r4, -1;
	add.s32 	%r11, %r3, %r1;
	add.s32 	%r13, %r11, -1;
	max.u32 	%r14, %r10, %r13;
	setp.lt.u32 	%p1, %r14, 64;
	setp.gt.u32 	%p2, %r14, 63;
	shl.b32 	%r15, %r10, 6;
	add.s32 	%r16, %r15, %r13;
	mov.u32 	%r17, _ZZ14conv3x3_kernelILi4ELi8EEvPKfPfE4tile;
	mad.lo.s32 	%r18, %r2, 288, %r17;
	shl.b32 	%r19, %r3, 4;
	add.s32 	%r5, %r18, %r19;
	mul.wide.u32 	%rd5, %r16, 4;
	add.s64 	%rd1, %rd4, %rd5;
	@%p2 bra 	$L__BB2_2;
	ld.global.nc.f32 	%f8, [%rd1];
	st.shared.f32 	[%r5], %f8;
	ld.global.nc.f32 	%f119, [%rd1+16384];
	bra.uni 	$L__BB2_3;
$L__BB2_2:
	mov.b32 	%r20, 0;
	st.shared.u32 	[%r5], %r20;
	mov.f32 	%f119, 0f00000000;
$L__BB2_3:
	st.shared.f32 	[%r5+4], %f119;
	mov.f32 	%f120, 0f00000000;
	not.pred 	%p3, %p1;
	@%p3 bra 	$L__BB2_5;
	ld.global.nc.f32 	%f120, [%rd1+32768];
$L__BB2_5:
	st.shared.f32 	[%r5+8], %f120;
	mov.f32 	%f121, 0f00000000;
	@%p3 bra 	$L__BB2_7;
	ld.global.nc.f32 	%f121, [%rd1+49152];
$L__BB2_7:
	st.shared.f32 	[%r5+12], %f121;
	bar.sync 	0;
	or.b32  	%r21, %r2, %r3;
	and.b32  	%r22, %r21, 1008;
	setp.ne.s32 	%p5, %r22, 0;
	@%p5 bra 	$L__BB2_10;
	setp.gt.u32 	%p6, %r4, 63;
	setp.gt.s32 	%p7, %r11, 63;
	or.pred  	%p8, %p6, %p7;
	@%p8 bra 	$L__BB2_10;
	mov.u32 	%r23, %ctaid.z;
	mul.lo.s32 	%r24, %r23, 36;
	ld.shared.f32 	%f11, [%r5];
	mul.wide.u32 	%rd6, %r24, 4;
	mov.u64 	%rd7, d_weights1;
	add.s64 	%rd8, %rd7, %rd6;
	ld.const.f32 	%f12, [%rd8];
	fma.rn.f32 	%f13, %f11, %f12, 0f00000000;
	ld.shared.f32 	%f14, [%r5+16];
	ld.const.f32 	%f15, [%rd8+4];
	fma.rn.f32 	%f16, %f14, %f15, %f13;
	ld.shared.f32 	%f17, [%r5+32];
	ld.const.f32 	%f18, [%rd8+8];
	fma.rn.f32 	%f19, %f17, %f18, %f16;
	ld.shared.f32 	%f20, [%r5+288];
	ld.const.f32 	%f21, [%rd8+12];
	fma.rn.f32 	%f22, %f20, %f21, %f19;
	ld.shared.f32 	%f23, [%r5+304];
	ld.const.f32 	%f24, [%rd8+16];
	fma.rn.f32 	%f25, %f23, %f24, %f22;
	ld.shared.f32 	%f26, [%r5+320];
	ld.const.f32 	%f27, [%rd8+20];
	fma.rn.f32 	%f28, %f26, %f27, %f25;
	ld.shared.f32 	%f29, [%r5+576];
	ld.const.f32 	%f30, [%rd8+24];
	fma.rn.f32 	%f31, %f29, %f30, %f28;
	ld.shared.f32 	%f32, [%r5+592];
	ld.const.f32 	%f33, [%rd8+28];
	fma.rn.f32 	%f34, %f32, %f33, %f31;
	ld.shared.f32 	%f35, [%r5+608];
	ld.const.f32 	%f36, [%rd8+32];
	fma.rn.f32 	%f37, %f35, %f36, %f34;
	ld.shared.f32 	%f38, [%r5+4];
	ld.const.f32 	%f39, [%rd8+36];
	fma.rn.f32 	%f40, %f38, %f39, %f37;
	ld.shared.f32 	%f41, [%r5+20];
	ld.const.f32 	%f42, [%rd8+40];
	fma.rn.f32 	%f43, %f41, %f42, %f40;
	ld.shared.f32 	%f44, [%r5+36];
	ld.const.f32 	%f45, [%rd8+44];
	fma.rn.f32 	%f46, %f44, %f45, %f43;
	ld.shared.f32 	%f47, [%r5+292];
	ld.const.f32 	%f48, [%rd8+48];
	fma.rn.f32 	%f49, %f47, %f48, %f46;
	ld.shared.f32 	%f50, [%r5+308];
	ld.const.f32 	%f51, [%rd8+52];
	fma.rn.f32 	%f52, %f50, %f51, %f49;
	ld.shared.f32 	%f53, [%r5+324];
	ld.const.f32 	%f54, [%rd8+56];
	fma.rn.f32 	%f55, %f53, %f54, %f52;
	ld.shared.f32 	%f56, [%r5+580];
	ld.const.f32 	%f57, [%rd8+60];
	fma.rn.f32 	%f58, %f56, %f57, %f55;
	ld.shared.f32 	%f59, [%r5+596];
	ld.const.f32 	%f60, [%rd8+64];
	fma.rn.f32 	%f61, %f59, %f60, %f58;
	ld.shared.f32 	%f62, [%r5+612];
	ld.const.f32 	%f63, [%rd8+68];
	fma.rn.f32 	%f64, %f62, %f63, %f61;
	ld.shared.f32 	%f65, [%r5+8];
	ld.const.f32 	%f66, [%rd8+72];
	fma.rn.f32 	%f67, %f65, %f66, %f64;
	ld.shared.f32 	%f68, [%r5+24];
	ld.const.f32 	%f69, [%rd8+76];
	fma.rn.f32 	%f70, %f68, %f69, %f67;
	ld.shared.f32 	%f71, [%r5+40];
	ld.const.f32 	%f72, [%rd8+80];
	fma.rn.f32 	%f73, %f71, %f72, %f70;
	ld.shared.f32 	%f74, [%r5+296];
	ld.const.f32 	%f75, [%rd8+84];
	fma.rn.f32 	%f76, %f74, %f75, %f73;
	ld.shared.f32 	%f77, [%r5+312];
	ld.const.f32 	%f78, [%rd8+88];
	fma.rn.f32 	%f79, %f77, %f78, %f76;
	ld.shared.f32 	%f80, [%r5+328];
	ld.const.f32 	%f81, [%rd8+92];
	fma.rn.f32 	%f82, %f80, %f81, %f79;
	ld.shared.f32 	%f83, [%r5+584];
	ld.const.f32 	%f84, [%rd8+96];
	fma.rn.f32 	%f85, %f83, %f84, %f82;
	ld.shared.f32 	%f86, [%r5+600];
	ld.const.f32 	%f87, [%rd8+100];
	fma.rn.f32 	%f88, %f86, %f87, %f85;
	ld.shared.f32 	%f89, [%r5+616];
	ld.const.f32 	%f90, [%rd8+104];
	fma.rn.f32 	%f91, %f89, %f90, %f88;
	ld.shared.f32 	%f92, [%r5+12];
	ld.const.f32 	%f93, [%rd8+108];
	fma.rn.f32 	%f94, %f92, %f93, %f91;
	ld.shared.f32 	%f95, [%r5+28];
	ld.const.f32 	%f96, [%rd8+112];
	fma.rn.f32 	%f97, %f95, %f96, %f94;
	ld.shared.f32 	%f98, [%r5+44];
	ld.const.f32 	%f99, [%rd8+116];
	fma.rn.f32 	%f100, %f98, %f99, %f97;
	ld.shared.f32 	%f101, [%r5+300];
	ld.const.f32 	%f102, [%rd8+120];
	fma.rn.f32 	%f103, %f101, %f102, %f100;
	ld.shared.f32 	%f104, [%r5+316];
	ld.const.f32 	%f105, [%rd8+124];
	fma.rn.f32 	%f106, %f104, %f105, %f103;
	ld.shared.f32 	%f107, [%r5+332];
	ld.const.f32 	%f108, [%rd8+128];
	fma.rn.f32 	%f109, %f107, %f108, %f106;
	ld.shared.f32 	%f110, [%r5+588];
	ld.const.f32 	%f111, [%rd8+132];
	fma.rn.f32 	%f112, %f110, %f111, %f109;
	ld.shared.f32 	%f113, [%r5+604];
	ld.const.f32 	%f114, [%rd8+136];
	fma.rn.f32 	%f115, %f113, %f114, %f112;
	ld.shared.f32 	%f116, [%r5+620];
	ld.const.f32 	%f117, [%rd8+140];
	fma.rn.f32 	%f118, %f116, %f117, %f115;
	shl.b32 	%r25, %r23, 12;
	shl.b32 	%r26, %r4, 6;
	add.s32 	%r27, %r11, %r25;
	add.s32 	%r28, %r27, %r26;
	cvta.to.global.u64 	%rd9, %rd2;
	mul.wide.s32 	%rd10, %r28, 4;
	add.s64 	%rd11, %rd9, %rd10;
	st.global.f32 	[%rd11], %f118;
$L__BB2_10:
	ret;

}
	// .globl	_Z14conv3x3_kernelILi8ELi4EEvPKfPf
.visible .entry _Z14conv3x3_kernelILi8ELi4EEvPKfPf(
	.param .u64 .ptr .align 1 _Z14conv3x3_kernelILi8ELi4EEvPKfPf_param_0,
	.param .u64 .ptr .align 1 _Z14conv3x3_kernelILi8ELi4EEvPKfPf_param_1
)
{
	.reg .pred 	%p<14>;
	.reg .b32 	%r<37>;
	.reg .b32 	%f<87>;
	.reg .b64 	%rd<16>;
	// demoted variable
	.shared .align 4 .b8 _ZZ14conv3x3_kernelILi8ELi4EEvPKfPfE4tile[10368];
	ld.param.u64 	%rd6, [_Z14conv3x3_kernelILi8ELi4EEvPKfPf_param_0];
	ld.param.u64 	%rd5, [_Z14conv3x3_kernelILi8ELi4EEvPKfPf_param_1];
	cvta.to.global.u64 	%rd7, %rd6;
	mov.u32 	%r1, %ctaid.z;
	mov.u32 	%r11, %ctaid.y;
	shl.b32 	%r12, %r11, 4;
	mov.u32 	%r13, %ctaid.x;
	shl.b32 	%r2, %r13, 4;
	mov.u32 	%r3, %tid.y;
	mov.u32 	%r4, %tid.x;
	add.s32 	%r5, %r12, %r3;
	add.s32 	%r14, %r5, -1;
	add.s32 	%r15, %r4, %r2;
	add.s32 	%r17, %r15, -1;
	max.u32 	%r18, %r14, %r17;
	setp.lt.u32 	%p1, %r18, 64;
	setp.gt.u32 	%p2, %r18, 63;
	shl.b32 	%r19, %r14, 6;
	add.s32 	%r20, %r19, %r17;
	mov.u32 	%r21, _ZZ14conv3x3_kernelILi8ELi4EEvPKfPfE4tile;
	mad.lo.s32 	%r22, %r3, 576, %r21;
	shl.b32 	%r23, %r4, 5;
	add.s32 	%r6, %r22, %r23;
	mul.wide.u32 	%rd8, %r20, 4;
	add.s64 	%rd1, %rd7, %rd8;
	@%p2 bra 	$L__BB3_2;
	ld.global.nc.f32 	%f18, [%rd1];
	st.shared.f32 	[%r6], %f18;
	ld.global.nc.f32 	%f79, [%rd1+16384];
	bra.uni 	$L__BB3_3;
$L__BB3_2:
	mov.b32 	%r24, 0;
	st.shared.u32 	[%r6], %r24;
	mov.f32 	%f79, 0f00000000;
$L__BB3_3:
	st.shared.f32 	[%r6+4], %f79;
	mov.f32 	%f80, 0f00000000;
	not.pred 	%p3, %p1;
	@%p3 bra 	$L__BB3_5;
	ld.global.nc.f32 	%f80, [%rd1+32768];
$L__BB3_5:
	st.shared.f32 	[%r6+8], %f80;
	mov.f32 	%f81, 0f00000000;
	@%p3 bra 	$L__BB3_7;
	ld.global.nc.f32 	%f81, [%rd1+49152];
$L__BB3_7:
	st.shared.f32 	[%r6+12], %f81;
	mov.f32 	%f82, 0f00000000;
	@%p3 bra 	$L__BB3_9;
	ld.global.nc.f32 	%f82, [%rd1+65536];
$L__BB3_9:
	st.shared.f32 	[%r6+16], %f82;
	mov.f32 	%f83, 0f00000000;
	@%p3 bra 	$L__BB3_11;
	ld.global.nc.f32 	%f83, [%rd1+81920];
$L__BB3_11:
	st.shared.f32 	[%r6+20], %f83;
	mov.f32 	%f84, 0f00000000;
	@%p3 bra 	$L__BB3_13;
	ld.global.nc.f32 	%f84, [%rd1+98304];
$L__BB3_13:
	st.shared.f32 	[%r6+24], %f84;
	mov.f32 	%f85, 0f00000000;
	@%p3 bra 	$L__BB3_15;
	ld.global.nc.f32 	%f85, [%rd1+114688];
$L__BB3_15:
	st.shared.f32 	[%r6+28], %f85;
	bar.sync 	0;
	or.b32  	%r25, %r3, %r4;
	and.b32  	%r26, %r25, 1008;
	setp.ne.s32 	%p9, %r26, 0;
	@%p9 bra 	$L__BB3_20;
	setp.gt.u32 	%p10, %r5, 63;
	setp.gt.s32 	%p11, %r15, 63;
	or.pred  	%p12, %p10, %p11;
	@%p12 bra 	$L__BB3_20;
	mul.wide.u32 	%rd9, %r1, 288;
	mov.u64 	%rd10, d_weights2;
	add.s64 	%rd11, %rd9, %rd10;
	add.s64 	%rd15, %rd11, 36;
	mad.lo.s32 	%r29, %r3, 576, %r23;
	add.s32 	%r8, %r21, %r29;
	mov.f32 	%f86, 0f00000000;
	mov.b32 	%r36, 612;
$L__BB3_18:
	add.s32 	%r31, %r8, %r36;
	ld.shared.f32 	%f26, [%r31+-612];
	ld.const.f32 	%f27, [%rd15+-36];
	fma.rn.f32 	%f28, %f26, %f27, %f86;
	ld.shared.f32 	%f29, [%r31+-580];
	ld.const.f32 	%f30, [%rd15+-32];
	fma.rn.f32 	%f31, %f29, %f30, %f28;
	ld.shared.f32 	%f32, [%r31+-548];
	ld.const.f32 	%f33, [%rd15+-28];
	fma.rn.f32 	%f34, %f32, %f33, %f31;
	ld.shared.f32 	%f35, [%r31+-36];
	ld.const.f32 	%f36, [%rd15+-24];
	fma.rn.f32 	%f37, %f35, %f36, %f34;
	ld.shared.f32 	%f38, [%r31+-4];
	ld.const.f32 	%f39, [%rd15+-20];
	fma.rn.f32 	%f40, %f38, %f39, %f37;
	ld.shared.f32 	%f41, [%r31+28];
	ld.const.f32 	%f42, [%rd15+-16];
	fma.rn.f32 	%f43, %f41, %f42, %f40;
	ld.shared.f32 	%f44, [%r31+540];
	ld.const.f32 	%f45, [%rd15+-12];
	fma.rn.f32 	%f46, %f44, %f45, %f43;
	ld.shared.f32 	%f47, [%r31+572];
	ld.const.f32 	%f48, [%rd15+-8];
	fma.rn.f32 	%f49, %f47, %f48, %f46;
	ld.shared.f32 	%f50, [%r31+604];
	ld.const.f32 	%f51, [%rd15+-4];
	fma.rn.f32 	%f52, %f50, %f51, %f49;
	ld.shared.f32 	%f53, [%r31+-608];
	ld.const.f32 	%f54, [%rd15];
	fma.rn.f32 	%f55, %f53, %f54, %f52;
	ld.shared.f32 	%f56, [%r31+-576];
	ld.const.f32 	%f57, [%rd15+4];
	fma.rn.f32 	%f58, %f56, %f57, %f55;
	ld.shared.f32 	%f59, [%r31+-544];
	ld.const.f32 	%f60, [%rd15+8];
	fma.rn.f32 	%f61, %f59, %f60, %f58;
	ld.shared.f32 	%f62, [%r31+-32];
	ld.const.f32 	%f63, [%rd15+12];
	fma.rn.f32 	%f64, %f62, %f63, %f61;
	ld.shared.f32 	%f65, [%r31];
	ld.const.f32 	%f66, [%rd15+16];
	fma.rn.f32 	%f67, %f65, %f66, %f64;
	ld.shared.f32 	%f68, [%r31+32];
	ld.const.f32 	%f69, [%rd15+20];
	fma.rn.f32 	%f70, %f68, %f69, %f67;
	ld.shared.f32 	%f71, [%r31+544];
	ld.const.f32 	%f72, [%rd15+24];
	fma.rn.f32 	%f73, %f71, %f72, %f70;
	ld.shared.f32 	%f74, [%r31+576];
	ld.const.f32 	%f75, [%rd15+28];
	fma.rn.f32 	%f76, %f74, %f75, %f73;
	ld.shared.f32 	%f77, [%r31+608];
	ld.const.f32 	%f78, [%rd15+32];
	fma.rn.f32 	%f86, %f77, %f78, %f76;
	add.s32 	%r36, %r36, 8;
	add.s64 	%rd15, %rd15, 72;
	setp.ne.s32 	%p13, %r36, 644;
	@%p13 bra 	$L__BB3_18;
	shl.b32 	%r32, %r1, 12;
	shl.b32 	%r33, %r5, 6;
	add.s32 	%r34, %r15, %r32;
	add.s32 	%r35, %r34, %r33;
	cvta.to.global.u64 	%rd12, %rd5;
	mul.wide.s32 	%rd13, %r35, 4;
	add.s64 	%rd14, %rd12, %rd13;
	st.global.f32 	[%rd14], %f86;
$L__BB3_20:
	ret;

}


// ===== COMPILED SASS (sm_100) =====

	.target	sm_100

	.elftype	@"ET_EXEC"


//--------------------- .note.nv.tkinfo           --------------------------
	.section	.note.nv.tkinfo,"",@"SHT_NOTE"
	.sectionflags	@"SHF_NOTE_NV_TKINFO"
	.tkinfo
        /*0018*/ 	.word	0x00000002
        /*0030*/ 	.string	""
        /*0030*/ 	.string	"ptxas"
        /*0030*/ 	.string	"Cuda compilation tools, release 13.0, V13.0.88"
        /*0030*/ 	.string	"Build cuda_13.0.r13.0/compiler.36424714_0"
        /*0030*/ 	.string	"-arch sm_100 -m 64 "



//--------------------- .note.nv.cuinfo           --------------------------
	.section	.note.nv.cuinfo,"",@"SHT_NOTE"
	.sectionflags	@"SHF_NOTE_NV_CUINFO"
        /*0018*/ 	.short	0x0002
        /*001a*/ 	.short	0x0064
        /*001c*/ 	.short	0x0082
	.zero		2


//--------------------- .nv.info                  --------------------------
	.section	.nv.info,"",@"SHT_CUDA_INFO"
	.align	4


	//----- nvinfo : EIATTR_REGCOUNT
	.align		4
        /*0000*/ 	.byte	0x04, 0x2f
        /*0002*/ 	.short	(.L_3 - .L_2)
	.align		4
.L_2:
        /*0004*/ 	.word	index@(_Z11relu_kernelPfi)
        /*0008*/ 	.word	0x00000008


	//----- nvinfo : EIATTR_FRAME_SIZE
	.align		4
.L_3:
        /*000c*/ 	.byte	0x04, 0x11
        /*000e*/ 	.short	(.L_5 - .L_4)
	.align		4
.L_4:
        /*0010*/ 	.word	index@(_Z11relu_kernelPfi)
        /*0014*/ 	.word	0x00000000


	//----- nvinfo : EIATTR_REGCOUNT
	.align		4
.L_5:
        /*0018*/ 	.byte	0x04, 0x2f
        /*001a*/ 	.short	(.L_7 - .L_6)
	.align		4
.L_6:
        /*001c*/ 	.word	index@(_Z19add_residual_kernelPKfPf)
        /*0020*/ 	.word	0x0000000a


	//----- nvinfo : EIATTR_FRAME_SIZE
	.align		4
.L_7:
        /*0024*/ 	.byte	0x04, 0x11
        /*0026*/ 	.short	(.L_9 - .L_8)
	.align		4
.L_8:
        /*0028*/ 	.word	index@(_Z19add_residual_kernelPKfPf)
        /*002c*/ 	.word	0x00000000


	//----- nvinfo : EIATTR_REGCOUNT
	.align		4
.L_9:
        /*0030*/ 	.byte	0x04, 0x2f
        /*0032*/ 	.short	(.L_11 - .L_10)
	.align		4
.L_10:
        /*0034*/ 	.word	index@(_Z14conv3x3_kernelILi4ELi8EEvPKfPf)
        /*0038*/ 	.word	0x00000030


	//----- nvinfo : EIATTR_FRAME_SIZE
	.align		4
.L_11:
        /*003c*/ 	.byte	0x04, 0x11
        /*003e*/ 	.short	(.L_13 - .L_12)
	.align		4
.L_12:
        /*0040*/ 	.word	index@(_Z14conv3x3_kernelILi4ELi8EEvPKfPf)
        /*0044*/ 	.word	0x00000000


	//----- nvinfo : EIATTR_REGCOUNT
	.align		4
.L_13:
        /*0048*/ 	.byte	0x04, 0x2f
        /*004a*/ 	.short	(.L_15 - .L_14)
	.align		4
.L_14:
        /*004c*/ 	.word	index@(_Z14conv3x3_kernelILi8ELi4EEvPKfPf)
        /*0050*/ 	.word	0x00000032


	//----- nvinfo : EIATTR_FRAME_SIZE
	.align		4
.L_15:
        /*0054*/ 	.byte	0x04, 0x11
        /*0056*/ 	.short	(.L_17 - .L_16)
	.align		4
.L_16:
        /*0058*/ 	.word	index@(_Z14conv3x3_kernelILi8ELi4EEvPKfPf)
        /*005c*/ 	.word	0x00000000


	//----- nvinfo : EIATTR_MIN_STACK_SIZE
	.align		4
.L_17:
        /*0060*/ 	.byte	0x04, 0x12
        /*0062*/ 	.short	(.L_19 - .L_18)
	.align		4
.L_18:
        /*0064*/ 	.word	index@(_Z14conv3x3_kernelILi8ELi4EEvPKfPf)
        /*0068*/ 	.word	0x00000000


	//----- nvinfo : EIATTR_MIN_STACK_SIZE
	.align		4
.L_19:
        /*006c*/ 	.byte	0x04, 0x12
        /*006e*/ 	.short	(.L_21 - .L_20)
	.align		4
.L_20:
        /*0070*/ 	.word	index@(_Z14conv3x3_kernelILi4ELi8EEvPKfPf)
        /*0074*/ 	.word	0x00000000


	//----- nvinfo : EIATTR_MIN_STACK_SIZE
	.align		4
.L_21:
        /*0078*/ 	.byte	0x04, 0x12
        /*007a*/ 	.short	(.L_23 - .L_22)
	.align		4
.L_22:
        /*007c*/ 	.word	index@(_Z19add_residual_kernelPKfPf)
        /*0080*/ 	.word	0x00000000


	//----- nvinfo : EIATTR_MIN_STACK_SIZE
	.align		4
.L_23:
        /*0084*/ 	.byte	0x04, 0x12
        /*0086*/ 	.short	(.L_25 - .L_24)
	.align		4
.L_24:
        /*0088*/ 	.word	index@(_Z11relu_kernelPfi)
        /*008c*/ 	.word	0x00000000
.L_25:


//--------------------- .nv.compat                --------------------------
	.section	.nv.compat,"",@"SHT_CUDA_COMPAT_INFO"
	.align	4
        /*0000*/ 	.byte	0x02, 0x09, 0x00, 0x00, 0x02, 0x02, 0x01, 0x00, 0x02, 0x05, 0x05, 0x00, 0x03, 0x07, 0x01, 0x01
        /*0010*/ 	.byte	0x02, 0x03, 0x00, 0x00, 0x02, 0x06, 0x01, 0x00, 0x04, 0x0b, 0x08, 0x00, 0x09, 0x00, 0x00, 0x00
        /*0020*/ 	.byte	0x00, 0x00, 0x00, 0x00


//--------------------- .nv.info._Z14conv3x3_kernelILi8ELi4EEvPKfPf --------------------------
	.section	.nv.info._Z14conv3x3_kernelILi8ELi4EEvPKfPf,"",@"SHT_CUDA_INFO"
	.sectionflags	@""
	.align	4


	//----- nvinfo : EIATTR_CUDA_API_VERSION
	.align		4
        /*0000*/ 	.byte	0x04, 0x37
        /*0002*/ 	.short	(.L_27 - .L_26)
.L_26:
        /*0004*/ 	.word	0x00000082


	//----- nvinfo : EIATTR_KPARAM_INFO
	.align		4
.L_27:
        /*0008*/ 	.byte	0x04, 0x17
        /*000a*/ 	.short	(.L_29 - .L_28)
.L_28:
        /*000c*/ 	.word	0x00000000
        /*0010*/ 	.short	0x0001
        /*0012*/ 	.short	0x0008
        /*0014*/ 	.byte	0x00, 0xf5, 0x21, 0x00


	//----- nvinfo : EIATTR_KPARAM_INFO
	.align		4
.L_29:
        /*0018*/ 	.byte	0x04, 0x17
        /*001a*/ 	.short	(.L_31 - .L_30)
.L_30:
        /*001c*/ 	.word	0x00000000
        /*0020*/ 	.short	0x0000
        /*0022*/ 	.short	0x0000
        /*0024*/ 	.byte	0x00, 0xf5, 0x21, 0x00


	//----- nvinfo : EIATTR_SPARSE_MMA_MASK
	.align		4
.L_31:
        /*0028*/ 	.byte	0x03, 0x50
        /*002a*/ 	.short	0x0000


	//----- nvinfo : EIATTR_MAXREG_COUNT
	.align		4
        /*002c*/ 	.byte	0x03, 0x1b
        /*002e*/ 	.short	0x00ff


	//----- nvinfo : EIATTR_NUM_BARRIERS
	.align		4
        /*0030*/ 	.byte	0x02, 0x4c
        /*0032*/ 	.byte	0x01
	.zero		1


	//----- nvinfo : EIATTR_MERCURY_ISA_VERSION
	.align		4
        /*0034*/ 	.byte	0x03, 0x5f
        /*0036*/ 	.short	0x0101


	//----- nvinfo : EIATTR_VRC_CTA_INIT_COUNT
	.align		4
        /*0038*/ 	.byte	0x02, 0x4a
	.zero		1
	.zero		1


	//----- nvinfo : EIATTR_EXIT_INSTR_OFFSETS
	.align		4
        /*003c*/ 	.byte	0x04, 0x1c
        /*003e*/ 	.short	(.L_33 - .L_32)


	//   ....[0]....
.L_32:
        /*0040*/ 	.word	0x00000310


	//   ....[1]....
        /*0044*/ 	.word	0x00000340


	//   ....[2]....
        /*0048*/ 	.word	0x00000be0


	//----- nvinfo : EIATTR_CBANK_PARAM_SIZE
	.align		4
.L_33:
        /*004c*/ 	.byte	0x03, 0x19
        /*004e*/ 	.short	0x0010


	//----- nvinfo : EIATTR_PARAM_CBANK
	.align		4
        /*0050*/ 	.byte	0x04, 0x0a
        /*0052*/ 	.short	(.L_35 - .L_34)
	.align		4
.L_34:
        /*0054*/ 	.word	index@(.nv.constant0._Z14conv3x3_kernelILi8ELi4EEvPKfPf)
        /*0058*/ 	.short	0x0380
        /*005a*/ 	.short	0x0010


	//----- nvinfo : EIATTR_SW_WAR
	.align		4
.L_35:
        /*005c*/ 	.byte	0x04, 0x36
        /*005e*/ 	.short	(.L_37 - .L_36)
.L_36:
        /*0060*/ 	.word	0x00000008
.L_37:


//--------------------- .nv.info._Z14conv3x3_kernelILi4ELi8EEvPKfPf --------------------------
	.section	.nv.info._Z14conv3x3_kernelILi4ELi8EEvPKfPf,"",@"SHT_CUDA_INFO"
	.sectionflags	@""
	.align	4


	//----- nvinfo : EIATTR_CUDA_API_VERSION
	.align		4
        /*0000*/ 	.byte	0x04, 0x37
        /*0002*/ 	.short	(.L_39 - .L_38)
.L_38:
        /*0004*/ 	.word	0x00000082


	//----- nvinfo : EIATTR_KPARAM_INFO
	.align		4
.L_39:
        /*0008*/ 	.byte	0x04, 0x17
        /*000a*/ 	.short	(.L_41 - .L_40)
.L_40:
        /*000c*/ 	.word	0x00000000
        /*0010*/ 	.short	0x0001
        /*0012*/ 	.short	0x0008
        /*0014*/ 	.byte	0x00, 0xf5, 0x21, 0x00


	//----- nvinfo : EIATTR_KPARAM_INFO
	.align		4
.L_41:
        /*0018*/ 	.byte	0x04, 0x17
        /*001a*/ 	.short	(.L_43 - .L_42)
.L_42:
        /*001c*/ 	.word	0x00000000
        /*0020*/ 	.short	0x0000
        /*0022*/ 	.short	0x0000
        /*0024*/ 	.byte	0x00, 0xf5, 0x21, 0x00


	//----- nvinfo : EIATTR_SPARSE_MMA_MASK
	.align		4
.L_43:
        /*0028*/ 	.byte	0x03, 0x50
        /*002a*/ 	.short	0x0000


	//----- nvinfo : EIATTR_MAXREG_COUNT
	.align		4
        /*002c*/ 	.byte	0x03, 0x1b
        /*002e*/ 	.short	0x00ff


	//----- nvinfo : EIATTR_NUM_BARRIERS
	.align		4
        /*0030*/ 	.byte	0x02, 0x4c
        /*0032*/ 	.byte	0x01
	.zero		1


	//----- nvinfo : EIATTR_MERCURY_ISA_VERSION
	.align		4
        /*0034*/ 	.byte	0x03, 0x5f
        /*0036*/ 	.short	0x0101


	//----- nvinfo : EIATTR_VRC_CTA_INIT_COUNT
	.align		4
        /*0038*/ 	.byte	0x02, 0x4a
	.zero		1
	.zero		1


	//----- nvinfo : EIATTR_EXIT_INSTR_OFFSETS
	.align		4
        /*003c*/ 	.byte	0x04, 0x1c
        /*003e*/ 	.short	(.L_45 - .L_44)


	//   ....[0]....
.L_44:
        /*0040*/ 	.word	0x00000230


	//   ....[1]....
        /*0044*/ 	.word	0x00000260


	//   ....[2]....
        /*0048*/ 	.word	0x00000700


	//----- nvinfo : EIATTR_CBANK_PARAM_SIZE
	.align		4
.L_45:
        /*004c*/ 	.byte	0x03, 0x19
        /*004e*/ 	.short	0x0010


	//----- nvinfo : EIATTR_PARAM_CBANK
	.align		4
        /*0050*/ 	.byte	0x04, 0x0a
        /*0052*/ 	.short	(.L_47 - .L_46)
	.align		4
.L_46:
        /*0054*/ 	.word	index@(.nv.constant0._Z14conv3x3_kernelILi4ELi8EEvPKfPf)
        /*0058*/ 	.short	0x0380
        /*005a*/ 	.short	0x0010


	//----- nvinfo : EIATTR_SW_WAR
	.align		4
.L_47:
        /*005c*/ 	.byte	0x04, 0x36
        /*005e*/ 	.short	(.L_49 - .L_48)
.L_48:
        /*0060*/ 	.word	0x00000008
.L_49:


//--------------------- .nv.info._Z19add_residual_kernelPKfPf --------------------------
	.section	.nv.info._Z19add_residual_kernelPKfPf,"",@"SHT_CUDA_INFO"
	.sectionflags	@""
	.align	4


	//----- nvinfo : EIATTR_CUDA_API_VERSION
	.align		4
        /*0000*/ 	.byte	0x04, 0x37
        /*0002*/ 	.short	(.L_51 - .L_50)
.L_50:
        /*0004*/ 	.word	0x00000082


	//----- nvinfo : EIATTR_KPARAM_INFO
	.align		4
.L_51:
        /*0008*/ 	.byte	0x04, 0x17
        /*000a*/ 	.short	(.L_53 - .L_52)
.L_52:
        /*000c*/ 	.word	0x00000000
        /*0010*/ 	.short	0x0001
        /*0012*/ 	.short	0x0008
        /*0014*/ 	.byte	0x00, 0xf5, 0x21, 0x00


	//----- nvinfo : EIATTR_KPARAM_INFO
	.align		4
.L_53:
        /*0018*/ 	.byte	0x04, 0x17
        /*001a*/ 	.short	(.L_55 - .L_54)
.L_54:
        /*001c*/ 	.word	0x00000000
        /*0020*/ 	.short	0x0000
        /*0022*/ 	.short	0x0000
        /*0024*/ 	.byte	0x00, 0xf5, 0x21, 0x00


	//----- nvinfo : EIATTR_SPARSE_MMA_MASK
	.align		4
.L_55:
        /*0028*/ 	.byte	0x03, 0x50
        /*002a*/ 	.short	0x0000


	//----- nvinfo : EIATTR_MAXREG_COUNT
	.align		4
        /*002c*/ 	.byte	0x03, 0x1b
        /*002e*/ 	.short	0x00ff


	//----- nvinfo : EIATTR_MERCURY_ISA_VERSION
	.align		4
        /*0030*/ 	.byte	0x03, 0x5f
        /*0032*/ 	.short	0x0101


	//----- nvinfo : EIATTR_VRC_CTA_INIT_COUNT
	.align		4
        /*0034*/ 	.byte	0x02, 0x4a
	.zero		1
	.zero		1


	//----- nvinfo : EIATTR_EXIT_INSTR_OFFSETS
	.align		4
        /*0038*/ 	.byte	0x04, 0x1c
        /*003a*/ 	.short	(.L_57 - .L_56)


	//   ....[0]....
.L_56:
        /*003c*/ 	.word	0x00000060


	//   ....[1]....
        /*0040*/ 	.word	0x00000100


	//----- nvinfo : EIATTR_CBANK_PARAM_SIZE
	.align		4
.L_57:
        /*0044*/ 	.byte	0x03, 0x19
        /*0046*/ 	.short	0x0010


	//----- nvinfo : EIATTR_PARAM_CBANK
	.align		4
        /*0048*/ 	.byte	0x04, 0x0a
        /*004a*/ 	.short	(.L_59 - .L_58)
	.align		4
.L_58:
        /*004c*/ 	.word	index@(.nv.constant0._Z19add_residual_kernelPKfPf)
        /*0050*/ 	.short	0x0380
        /*0052*/ 	.short	0x0010


	//----- nvinfo : EIATTR_SW_WAR
	.align		4
.L_59:
        /*0054*/ 	.byte	0x04, 0x36
        /*0056*/ 	.short	(.L_61 - .L_60)
.L_60:
        /*0058*/ 	.word	0x00000008
.L_61:


//--------------------- .nv.info._Z11relu_kernelPfi --------------------------
	.section	.nv.info._Z11relu_kernelPfi,"",@"SHT_CUDA_INFO"
	.sectionflags	@""
	.align	4


	//----- nvinfo : EIATTR_CUDA_API_VERSION
	.align		4
        /*0000*/ 	.byte	0x04, 0x37
        /*0002*/ 	.short	(.L_63 - .L_62)
.L_62:
        /*0004*/ 	.word	0x00000082


	//----- nvinfo : EIATTR_KPARAM_INFO
	.align		4
.L_63:
        /*0008*/ 	.byte	0x04, 0x17
        /*000a*/ 	.short	(.L_65 - .L_64)
.L_64:
        /*000c*/ 	.word	0x00000000
        /*0010*/ 	.short	0x0001
        /*0012*/ 	.short	0x0008
        /*0014*/ 	.byte	0x00, 0xf0, 0x11, 0x00


	//----- nvinfo : EIATTR_KPARAM_INFO
	.align		4
.L_65:
        /*0018*/ 	.byte	0x04, 0x17
        /*001a*/ 	.short	(.L_67 - .L_66)
.L_66:
        /*001c*/ 	.word	0x00000000
        /*0020*/ 	.short	0x0000
        /*0022*/ 	.short	0x0000
        /*0024*/ 	.byte	0x00, 0xf5, 0x21, 0x00


	//----- nvinfo : EIATTR_SPARSE_MMA_MASK
	.align		4
.L_67:
        /*0028*/ 	.byte	0x03, 0x50
        /*002a*/ 	.short	0x0000


	//----- nvinfo : EIATTR_MAXREG_COUNT
	.align		4
        /*002c*/ 	.byte	0x03, 0x1b
        /*002e*/ 	.short	0x00ff


	//----- nvinfo : EIATTR_MERCURY_ISA_VERSION
	.align		4
        /*0030*/ 	.byte	0x03, 0x5f
        /*0032*/ 	.short	0x0101


	//----- nvinfo : EIATTR_VRC_CTA_INIT_COUNT
	.align		4
        /*0034*/ 	.byte	0x02, 0x4a
	.zero		1
	.zero		1


	//----- nvinfo : EIATTR_EXIT_INSTR_OFFSETS
	.align		4
        /*0038*/ 	.byte	0x04, 0x1c
        /*003a*/ 	.short	(.L_69 - .L_68)


	//   ....[0]....
.L_68:
        /*003c*/ 	.word	0x00000080


	//   ....[1]....
        /*0040*/ 	.word	0x000000f0


	//----- nvinfo : EIATTR_CBANK_PARAM_SIZE
	.align		4
.L_69:
        /*0044*/ 	.byte	0x03, 0x19
        /*0046*/ 	.short	0x000c


	//----- nvinfo : EIATTR_PARAM_CBANK
	.align		4
        /*0048*/ 	.byte	0x04, 0x0a
        /*004a*/ 	.short	(.L_71 - .L_70)
	.align		4
.L_70:
        /*004c*/ 	.word	index@(.nv.constant0._Z11relu_kernelPfi)
        /*0050*/ 	.short	0x0380
        /*0052*/ 	.short	0x000c


	//----- nvinfo : EIATTR_SW_WAR
	.align		4
.L_71:
        /*0054*/ 	.byte	0x04, 0x36
        /*0056*/ 	.short	(.L_73 - .L_72)
.L_72:
        /*0058*/ 	.word	0x00000008
.L_73:


//--------------------- .nv.callgraph             --------------------------
	.section	.nv.callgraph,"",@"SHT_CUDA_CALLGRAPH"
	.align	4
	.sectionentsize	8
	.align		4
        /*0000*/ 	.word	0x00000000
	.align		4
        /*0004*/ 	.word	0xffffffff
	.align		4
        /*0008*/ 	.word	0x00000000
	.align		4
        /*000c*/ 	.word	0xfffffffe
	.align		4
        /*0010*/ 	.word	0x00000000
	.align		4
        /*0014*/ 	.word	0xfffffffd
	.align		4
        /*0018*/ 	.word	0x00000000
	.align		4
        /*001c*/ 	.word	0xfffffffc


//--------------------- .nv.constant3             --------------------------
	.section	.nv.constant3,"a",@progbits
	.align	4
.nv.constant3:
	.type		d_weights1,@object
	.size		d_weights1,(d_weights2 - d_weights1)
d_weights1:
	.zero		1152
	.type		d_weights2,@object
	.size		d_weights2,(.L_1 - d_weights2)
d_weights2:
	.zero		1152
.L_1:


//--------------------- .text._Z14conv3x3_kernelILi8ELi4EEvPKfPf --------------------------
	.section	.text._Z14conv3x3_kernelILi8ELi4EEvPKfPf,"ax",@progbits
	.align	128
        .global         _Z14conv3x3_kernelILi8ELi4EEvPKfPf
        .type           _Z14conv3x3_kernelILi8ELi4EEvPKfPf,@function
        .size           _Z14conv3x3_kernelILi8ELi4EEvPKfPf,(.L_x_4 - _Z14conv3x3_kernelILi8ELi4EEvPKfPf)
        .other          _Z14conv3x3_kernelILi8ELi4EEvPKfPf,@"STO_CUDA_ENTRY STV_DEFAULT"
_Z14conv3x3_kernelILi8ELi4EEvPKfPf:
.text._Z14conv3x3_kernelILi8ELi4EEvPKfPf:
[----:B------:R-:W-:Y:S01]  /*0000*/  LDC R1, c[0x0][0x37c] ;  /* 0x0000df00ff017b82 */ /* 0x000fe20000000800 */
[----:B------:R-:W0:Y:S07]  /*0010*/  S2R R45, SR_CTAID.Y ;  /* 0x00000000002d7919 */ /* 0x000e2e0000002600 */
[----:B------:R-:W1:Y:S01]  /*0020*/  LDC.64 R2, c[0x0][0x380] ;  /* 0x0000e000ff027b82 */ /* 0x000e620000000a00 */
[----:B------:R-:W2:Y:S01]  /*0030*/  LDCU.64 UR6, c[0x0][0x358] ;  /* 0x00006b00ff0677ac */ /* 0x000ea20008000a00 */
[----:B------:R-:W-:Y:S01]  /*0040*/  HFMA2 R11, -RZ, RZ, 0, 0 ;  /* 0x00000000ff0b7431 */ /* 0x000fe200000001ff */
[----:B------:R-:W0:Y:S01]  /*0050*/  S2R R46, SR_TID.Y ;  /* 0x00000000002e7919 */ /* 0x000e220000002200 */
[----:B------:R-:W3:Y:S01]  /*0060*/  S2R R44, SR_CTAID.X ;  /* 0x00000000002c7919 */ /* 0x000ee20000002500 */
[----:B------:R-:W3:Y:S01]  /*0070*/  S2R R23, SR_TID.X ;  /* 0x0000000000177919 */ /* 0x000ee20000002100 */
[----:B------:R-:W-:Y:S01]  /*0080*/  HFMA2 R15, -RZ, RZ, 0, 0 ;  /* 0x00000000ff0f7431 */ /* 0x000fe200000001ff */
[----:B------:R-:W-:Y:S01]  /*0090*/  MOV R13, RZ ;  /* 0x000000ff000d7202 */ /* 0x000fe20000000f00 */
[----:B------:R-:W-:Y:S01]  /*00a0*/  HFMA2 R19, -RZ, RZ, 0, 0 ;  /* 0x00000000ff137431 */ /* 0x000fe200000001ff */
[----:B0-----:R-:W-:-:S04]  /*00b0*/  LEA R45, R45, R46, 0x4 ;  /* 0x0000002e2d2d7211 */ /* 0x001fc800078e20ff */
[----:B------:R-:W-:Y:S02]  /*00c0*/  IADD3 R0, PT, PT, R45, -0x1, RZ ;  /* 0xffffffff2d007810 */ /* 0x000fe40007ffe0ff */
[----:B---3--:R-:W-:-:S04]  /*00d0*/  LEA R44, R44, R23, 0x4 ;  /* 0x000000172c2c7211 */ /* 0x008fc800078e20ff */
[----:B------:R-:W-:-:S04]  /*00e0*/  IADD3 R5, PT, PT, R44, -0x1, RZ ;  /* 0xffffffff2c057810 */ /* 0x000fc80007ffe0ff */
[CC--:B------:R-:W-:Y:S02]  /*00f0*/  VIMNMX.U32 R4, PT, PT, R0.reuse, R5.reuse, !PT ;  /* 0x0000000500047248 */ /* 0x0c0fe40007fe0000 */
[----:B------:R-:W-:Y:S02]  /*0100*/  LEA R5, R0, R5, 0x6 ;  /* 0x0000000500057211 */ /* 0x000fe400078e30ff */
[C---:B------:R-:W-:Y:S02]  /*0110*/  ISETP.GT.U32.AND P0, PT, R4.reuse, 0x3f, PT ;  /* 0x0000003f0400780c */ /* 0x040fe40003f04070 */
[----:B------:R-:W-:Y:S01]  /*0120*/  ISETP.GE.U32.AND P1, PT, R4, 0x40, PT ;  /* 0x000000400400780c */ /* 0x000fe20003f26070 */
[----:B-1----:R-:W-:Y:S01]  /*0130*/  IMAD.WIDE.U32 R2, R5, 0x4, R2 ;  /* 0x0000000405027825 */ /* 0x002fe200078e0002 */
[----:B------:R-:W-:Y:S02]  /*0140*/  MOV R17, RZ ;  /* 0x000000ff00117202 */ /* 0x000fe40000000f00 */
[----:B------:R-:W-:-:S07]  /*0150*/  MOV R21, RZ ;  /* 0x000000ff00157202 */ /* 0x000fce0000000f00 */
[----:B--2---:R-:W2:Y:S04]  /*0160*/  @!P0 LDG.E.CONSTANT R9, desc[UR6][R2.64+0x4000] ;  /* 0x0040000602098981 */ /* 0x004ea8000c1e9900 */
[----:B------:R-:W3:Y:S04]  /*0170*/  @!P0 LDG.E.CONSTANT R7, desc[UR6][R2.64] ;  /* 0x0000000602078981 */ /* 0x000ee8000c1e9900 */
[----:B------:R-:W4:Y:S04]  /*0180*/  @!P1 LDG.E.CONSTANT R11, desc[UR6][R2.64+0x8000] ;  /* 0x00800006020b9981 */ /* 0x000f28000c1e9900 */
[----:B------:R-:W5:Y:S04]  /*0190*/  @!P1 LDG.E.CONSTANT R13, desc[UR6][R2.64+0xc000] ;  /* 0x00c00006020d9981 */ /* 0x000f68000c1e9900 */
[----:B------:R-:W5:Y:S04]  /*01a0*/  @!P1 LDG.E.CONSTANT R15, desc[UR6][R2.64+0x10000] ;  /* 0x01000006020f9981 */ /* 0x000f68000c1e9900 */
[----:B------:R-:W5:Y:S04]  /*01b0*/  @!P1 LDG.E.CONSTANT R17, desc[UR6][R2.64+0x14000] ;  /* 0x0140000602119981 */ /* 0x000f68000c1e9900 */
[----:B------:R-:W5:Y:S04]  /*01c0*/  @!P1 LDG.E.CONSTANT R19, desc[UR6][R2.64+0x18000] ;  /* 0x0180000602139981 */ /* 0x000f68000c1e9900 */
[----:B------:R-:W5:Y:S01]  /*01d0*/  @!P1 LDG.E.CONSTANT R21, desc[UR6][R2.64+0x1c000] ;  /* 0x01c0000602159981 */ /* 0x000f62000c1e9900 */
[----:B------:R-:W0:Y:S01]  /*01e0*/  S2UR UR5, SR_CgaCtaId ;  /* 0x00000000000579c3 */ /* 0x000e220000008800 */
[----:B------:R-:W-:Y:S01]  /*01f0*/  UMOV UR4, 0x400 ;  /* 0x0000040000047882 */ /* 0x000fe20000000000 */
[----:B------:R-:W-:Y:S01]  /*0200*/  LOP3.LUT P1, RZ, R46, 0x3f0, R23, 0xc8, !PT ;  /* 0x000003f02eff7812 */ /* 0x000fe2000782c817 */
[----:B0-----:R-:W-:-:S06]  /*0210*/  ULEA UR4, UR5, UR4, 0x18 ;  /* 0x0000000405047291 */ /* 0x001fcc000f8ec0ff */
[----:B------:R-:W-:-:S05]  /*0220*/  MOV R5, UR4 ;  /* 0x0000000400057c02 */ /* 0x000fca0008000f00 */
[----:B------:R-:W-:Y:S01]  /*0230*/  IMAD R0, R46, 0x240, R5 ;  /* 0x000002402e007824 */ /* 0x000fe200078e0205 */
[----:B------:R-:W-:-:S04]  /*0240*/  SHF.L.U32 R5, R23, 0x5, RZ ;  /* 0x0000000517057819 */ /* 0x000fc800000006ff */
[----:B------:R-:W-:Y:S02]  /*0250*/  IADD3 R0, PT, PT, R0, R5, RZ ;  /* 0x0000000500007210 */ /* 0x000fe40007ffe0ff */
[----:B------:R-:W-:-:S03]  /*0260*/  @P0 MOV R9, RZ ;  /* 0x000000ff00090202 */ /* 0x000fc60000000f00 */
[----:B---3--:R0:W-:Y:S04]  /*0270*/  @!P0 STS [R0], R7 ;  /* 0x0000000700008388 */ /* 0x0081e80000000800 */
[----:B--2---:R0:W-:Y:S04]  /*0280*/  STS [R0+0x4], R9 ;  /* 0x0000040900007388 */ /* 0x0041e80000000800 */
[----:B----4-:R0:W-:Y:S04]  /*0290*/  STS [R0+0x8], R11 ;  /* 0x0000080b00007388 */ /* 0x0101e80000000800 */
[----:B-----5:R0:W-:Y:S04]  /*02a0*/  STS [R0+0xc], R13 ;  /* 0x00000c0d00007388 */ /* 0x0201e80000000800 */
[----:B------:R0:W-:Y:S04]  /*02b0*/  STS [R0+0x10], R15 ;  /* 0x0000100f00007388 */ /* 0x0001e80000000800 */
[----:B------:R0:W-:Y:S04]  /*02c0*/  STS [R0+0x14], R17 ;  /* 0x0000141100007388 */ /* 0x0001e80000000800 */
[----:B------:R0:W-:Y:S04]  /*02d0*/  STS [R0+0x18], R19 ;  /* 0x0000181300007388 */ /* 0x0001e80000000800 */
[----:B------:R0:W-:Y:S04]  /*02e0*/  @P0 STS [R0], RZ ;  /* 0x000000ff00000388 */ /* 0x0001e80000000800 */
[----:B------:R0:W-:Y:S01]  /*02f0*/  STS [R0+0x1c], R21 ;  /* 0x00001c1500007388 */ /* 0x0001e20000000800 */
[----:B------:R-:W-:Y:S06]  /*0300*/  BAR.SYNC.DEFER_BLOCKING 0x0 ;  /* 0x0000000000007b1d */ /* 0x000fec0000010000 */
[----:B------:R-:W-:Y:S05]  /*0310*/  @P1 EXIT ;  /* 0x000000000000194d */ /* 0x000fea0003800000 */
[----:B------:R-:W-:-:S04]  /*0320*/  ISETP.GT.AND P0, PT, R44, 0x3f, PT ;  /* 0x0000003f2c00780c */ /* 0x000fc80003f04270 */
[----:B------:R-:W-:-:S13]  /*0330*/  ISETP.GT.U32.OR P0, PT, R45, 0x3f, P0 ;  /* 0x0000003f2d00780c */ /* 0x000fda0000704470 */
[----:B------:R-:W-:Y:S05]  /*0340*/  @P0 EXIT ;  /* 0x000000000000094d */ /* 0x000fea0003800000 */
[----:B0-----:R-:W0:Y:S01]  /*0350*/  S2R R0, SR_CTAID.Z ;  /* 0x0000000000007919 */ /* 0x001e220000002700 */
[----:B------:R-:W-:Y:S02]  /*0360*/  IMAD R46, R46, 0x240, R5 ;  /* 0x000002402e2e7824 */ /* 0x000fe400078e0205 */
[----:B------:R-:W-:-:S03]  /*0370*/  HFMA2 R47, -RZ, RZ, 0, 6.866455078125e-05 ;  /* 0x00000480ff2f7431 */ /* 0x000fc600000001ff */
[----:B------:R-:W1:Y:S04]  /*0380*/  LDS.128 R40, [R46+UR4] ;  /* 0x000000042e287984 */ /* 0x000e680008000c00 */
[----:B------:R-:W2:Y:S04]  /*0390*/  LDS.128 R36, [R46+UR4+0x20] ;  /* 0x000020042e247984 */ /* 0x000ea80008000c00 */
[----:B------:R-:W3:Y:S04]  /*03a0*/  LDS.128 R20, [R46+UR4+0x40] ;  /* 0x000040042e147984 */ /* 0x000ee80008000c00 */
[----:B------:R-:W4:Y:S04]  /*03b0*/  LDS.128 R24, [R46+UR4+0x240] ;  /* 0x000240042e187984 */ /* 0x000f280008000c00 */
[----:B------:R-:W5:Y:S04]  /*03c0*/  LDS.128 R28, [R46+UR4+0x260] ;  /* 0x000260042e1c7984 */ /* 0x000f680008000c00 */
[----:B------:R-:W5:Y:S04]  /*03d0*/  LDS.128 R32, [R46+UR4+0x280] ;  /* 0x000280042e207984 */ /* 0x000f680008000c00 */
[----:B------:R-:W-:Y:S01]  /*03e0*/  LDS.128 R12, [R46+UR4+0x4a0] ;  /* 0x0004a0042e0c7984 */ /* 0x000fe20008000c00 */
[----:B0-----:R-:W-:-:S03]  /*03f0*/  IMAD R47, R0, 0x120, R47 ;  /* 0x00000120002f7824 */ /* 0x001fc600078e022f */
[----:B------:R-:W-:Y:S01]  /*0400*/  LDS.128 R16, [R46+UR4+0x4c0] ;  /* 0x0004c0042e107984 */ /* 0x000fe20008000c00 */
[----:B------:R-:W1:Y:S08]  /*0410*/  LDC.64 R4, c[0x3][R47] ;  /* 0x00c000002f047b82 */ /* 0x000e700000000a00 */
[----:B------:R-:W3:Y:S08]  /*0420*/  LDC.64 R6, c[0x3][R47+0x8] ;  /* 0x00c002002f067b82 */ /* 0x000ef00000000a00 */
[----:B------:R-:W5:Y:S01]  /*0430*/  LDC.64 R2, c[0x3][R47+0x10] ;  /* 0x00c004002f027b82 */ /* 0x000f620000000a00 */
[----:B-1----:R-:W-:-:S04]  /*0440*/  FFMA R9, R40, R4, RZ ;  /* 0x0000000428097223 */ /* 0x002fc800000000ff */
[----:B--2---:R-:W-:Y:S02]  /*0450*/  FFMA R5, R36, R5, R9 ;  /* 0x0000000524057223 */ /* 0x004fe40000000009 */
[----:B------:R-:W0:Y:S02]  /*0460*/  LDS.128 R8, [R46+UR4+0x480] ;  /* 0x000480042e087984 */ /* 0x000e240008000c00 */
[----:B---3--:R-:W-:-:S04]  /*0470*/  FFMA R5, R20, R6, R5 ;  /* 0x0000000614057223 */ /* 0x008fc80000000005 */
[----:B----4-:R-:W-:-:S04]  /*0480*/  FFMA R5, R24, R7, R5 ;  /* 0x0000000718057223 */ /* 0x010fc80000000005 */
[----:B-----5:R-:W-:-:S04]  /*0490*/  FFMA R5, R28, R2, R5 ;  /* 0x000000021c057223 */ /* 0x020fc80000000005 */
[----:B------:R-:W-:Y:S02]  /*04a0*/  FFMA R5, R32, R3, R5 ;  /* 0x0000000320057223 */ /* 0x000fe40000000005 */
[----:B------:R-:W0:Y:S02]  /*04b0*/  LDC.64 R2, c[0x3][R47+0x18] ;  /* 0x00c006002f027b82 */ /* 0x000e240000000a00 */
[----:B0-----:R-:W-:-:S04]  /*04c0*/  FFMA R5, R8, R2, R5 ;  /* 0x0000000208057223 */ /* 0x001fc80000000005 */
[----:B------:R-:W-:Y:S01]  /*04d0*/  FFMA R5, R12, R3, R5 ;  /* 0x000000030c057223 */ /* 0x000fe20000000005 */
[----:B------:R-:W-:-:S05]  /*04e0*/  MOV R3, 0x480 ;  /* 0x0000048000037802 */ /* 0x000fca0000000f00 */
[C---:B------:R-:W-:Y:S01]  /*04f0*/  IMAD R40, R0.reuse, 0x120, R3 ;  /* 0x0000012000287824 */ /* 0x040fe200078e0203 */
[----:B------:R-:W-:-:S03]  /*0500*/  LEA R0, R0, R44, 0xc ;  /* 0x0000002c00007211 */ /* 0x000fc600078e60ff */
[----:B------:R-:W0:Y:S01]  /*0510*/  LDC.64 R2, c[0x3][R40+0x20] ;  /* 0x00c0080028027b82 */ /* 0x000e220000000a00 */
[----:B------:R-:W-:-:S07]  /*0520*/  LEA R45, R45, R0, 0x6 ;  /* 0x000000002d2d7211 */ /* 0x000fce00078e30ff */
[----:B------:R-:W1:Y:S01]  /*0530*/  LDC.64 R6, c[0x3][R40+0x48] ;  /* 0x00c0120028067b82 */ /* 0x000e620000000a00 */
[----:B0-----:R-:W-:-:S07]  /*0540*/  FFMA R2, R16, R2, R5 ;  /* 0x0000000210027223 */ /* 0x001fce0000000005 */
[----:B------:R-:W0:Y:S01]  /*0550*/  LDC.64 R4, c[0x3][R40+0x30] ;  /* 0x00c00c0028047b82 */ /* 0x000e220000000a00 */
[----:B------:R-:W-:-:S07]  /*0560*/  FFMA R41, R3, R41, R2 ;  /* 0x0000002903297223 */ /* 0x000fce0000000002 */
[----:B------:R-:W2:Y:S02]  /*0570*/  LDC.64 R2, c[0x3][R40+0x28] ;  /* 0x00c00a0028027b82 */ /* 0x000ea40000000a00 */
[----:B--2---:R-:W-:-:S04]  /*0580*/  FFMA R2, R2, R37, R41 ;  /* 0x0000002502027223 */ /* 0x004fc80000000029 */
[----:B------:R-:W-:Y:S02]  /*0590*/  FFMA R21, R3, R21, R2 ;  /* 0x0000001503157223 */ /* 0x000fe40000000002 */
[----:B------:R-:W2:Y:S02]  /*05a0*/  LDC.64 R2, c[0x3][R40+0x38] ;  /* 0x00c00e0028027b82 */ /* 0x000ea40000000a00 */
[----:B0-----:R-:W-:-:S04]  /*05b0*/  FFMA R4, R4, R25, R21 ;  /* 0x0000001904047223 */ /* 0x001fc80000000015 */
[----:B------:R-:W-:Y:S02]  /*05c0*/  FFMA R29, R5, R29, R4 ;  /* 0x0000001d051d7223 */ /* 0x000fe40000000004 */
[----:B------:R-:W0:Y:S02]  /*05d0*/  LDC.64 R4, c[0x3][R40+0x40] ;  /* 0x00c0100028047b82 */ /* 0x000e240000000a00 */
[----:B--2---:R-:W-:-:S04]  /*05e0*/  FFMA R2, R2, R33, R29 ;  /* 0x0000002102027223 */ /* 0x004fc8000000001d */
[----:B------:R-:W-:Y:S02]  /*05f0*/  FFMA R9, R3, R9, R2 ;  /* 0x0000000903097223 */ /* 0x000fe40000000002 */
[----:B------:R-:W2:Y:S02]  /*0600*/  LDC.64 R2, c[0x3][R40+0x50] ;  /* 0x00c0140028027b82 */ /* 0x000ea40000000a00 */
[----:B0-----:R-:W-:-:S04]  /*0610*/  FFMA R4, R4, R13, R9 ;  /* 0x0000000d04047223 */ /* 0x001fc80000000009 */
[----:B------:R-:W-:Y:S02]  /*0620*/  FFMA R5, R5, R17, R4 ;  /* 0x0000001105057223 */ /* 0x000fe40000000004 */
[----:B------:R-:W0:Y:S02]  /*0630*/  LDC.64 R8, c[0x3][R40+0x58] ;  /* 0x00c0160028087b82 */ /* 0x000e240000000a00 */
[----:B-1----:R-:W-:-:S04]  /*0640*/  FFMA R6, R6, R42, R5 ;  /* 0x0000002a06067223 */ /* 0x002fc80000000005 */
[----:B------:R-:W-:Y:S02]  /*0650*/  FFMA R7, R7, R38, R6 ;  /* 0x0000002607077223 */ /* 0x000fe40000000006 */
[----:B------:R-:W1:Y:S02]  /*0660*/  LDC.64 R4, c[0x3][R40+0x60] ;  /* 0x00c0180028047b82 */ /* 0x000e640000000a00 */
[----:B--2---:R-:W-:-:S06]  /*0670*/  FFMA R2, R2, R22, R7 ;  /* 0x0000001602027223 */ /* 0x004fcc0000000007 */
[----:B------:R-:W2:Y:S01]  /*0680*/  LDC.64 R12, c[0x3][R40+0x68] ;  /* 0x00c01a00280c7b82 */ /* 0x000ea20000000a00 */
[----:B------:R-:W-:-:S04]  /*0690*/  FFMA R3, R3, R26, R2 ;  /* 0x0000001a03037223 */ /* 0x000fc80000000002 */
[----:B0-----:R-:W-:-:S03]  /*06a0*/  FFMA R8, R8, R30, R3 ;  /* 0x0000001e08087223 */ /* 0x001fc60000000003 */
[----:B------:R-:W0:Y:S01]  /*06b0*/  LDC.64 R16, c[0x3][R40+0x78] ;  /* 0x00c01e0028107b82 */ /* 0x000e220000000a00 */
[----:B------:R-:W-:-:S04]  /*06c0*/  FFMA R9, R9, R34, R8 ;  /* 0x0000002209097223 */ /* 0x000fc80000000008 */
[----:B-1----:R-:W-:-:S03]  /*06d0*/  FFMA R4, R4, R10, R9 ;  /* 0x0000000a04047223 */ /* 0x002fc60000000009 */
[----:B------:R-:W1:Y:S01]  /*06e0*/  LDC.64 R2, c[0x3][R40+0x70] ;  /* 0x00c01c0028027b82 */ /* 0x000e620000000a00 */
[----:B------:R-:W-:-:S04]  /*06f0*/  FFMA R5, R5, R14, R4 ;  /* 0x0000000e05057223 */ /* 0x000fc80000000004 */
[----:B--2---:R-:W-:-:S03]  /*0700*/  FFMA R12, R12, R18, R5 ;  /* 0x000000120c0c7223 */ /* 0x004fc60000000005 */
[----:B------:R-:W2:Y:S01]  /*0710*/  LDC.64 R8, c[0x3][R40+0x80] ;  /* 0x00c0200028087b82 */ /* 0x000ea20000000a00 */
[----:B------:R-:W3:Y:S01]  /*0720*/  LDS.128 R4, [R46+UR4+0x10] ;  /* 0x000010042e047984 */ /* 0x000ee20008000c00 */
[----:B------:R-:W-:-:S04]  /*0730*/  FFMA R13, R13, R43, R12 ;  /* 0x0000002b0d0d7223 */ /* 0x000fc8000000000c */
[----:B-1----:R-:W-:Y:S02]  /*0740*/  FFMA R2, R2, R39, R13 ;  /* 0x0000002702027223 */ /* 0x002fe4000000000d */
[----:B------:R-:W1:Y:S01]  /*0750*/  LDC.64 R12, c[0x3][R40+0x88] ;  /* 0x00c02200280c7b82 */ /* 0x000e620000000a00 */
[----:B------:R-:W-:Y:S01]  /*0760*/  LDS.128 R36, [R46+UR4+0x290] ;  /* 0x000290042e247984 */ /* 0x000fe20008000c00 */
[----:B------:R-:W-:-:S03]  /*0770*/  FFMA R3, R3, R23, R2 ;  /* 0x0000001703037223 */ /* 0x000fc60000000002 */
[----:B------:R-:W4:Y:S01]  /*0780*/  LDS.128 R20, [R46+UR4+0x30] ;  /* 0x000030042e147984 */ /* 0x000f220008000c00 */
[----:B0-----:R-:W-:Y:S02]  /*0790*/  FFMA R16, R16, R27, R3 ;  /* 0x0000001b10107223 */ /* 0x001fe40000000003 */
[----:B------:R-:W3:Y:S01]  /*07a0*/  LDC.64 R2, c[0x3][R40+0x90] ;  /* 0x00c0240028027b82 */ /* 0x000ee20000000a00 */
[----:B------:R-:W0:Y:S01]  /*07b0*/  LDS.128 R24, [R46+UR4+0x50] ;  /* 0x000050042e187984 */ /* 0x000e220008000c00 */
[----:B------:R-:W-:-:S03]  /*07c0*/  FFMA R17, R17, R31, R16 ;  /* 0x0000001f11117223 */ /* 0x000fc60000000010 */
[----:B------:R-:W5:Y:S01]  /*07d0*/  LDS.128 R28, [R46+UR4+0x250] ;  /* 0x000250042e1c7984 */ /* 0x000f620008000c00 */
[----:B--2---:R-:W-:-:S03]  /*07e0*/  FFMA R8, R8, R35, R17 ;  /* 0x0000002308087223 */ /* 0x004fc60000000011 */
[----:B------:R-:W-:Y:S01]  /*07f0*/  LDS.128 R32, [R46+UR4+0x4b0] ;  /* 0x0004b0042e207984 */ /* 0x000fe20008000c00 */
[----:B------:R-:W-:-:S03]  /*0800*/  FFMA R17, R9, R11, R8 ;  /* 0x0000000b09117223 */ /* 0x000fc60000000008 */
[----:B------:R-:W2:Y:S01]  /*0810*/  LDS.128 R8, [R46+UR4+0x270] ;  /* 0x000270042e087984 */ /* 0x000ea20008000c00 */
[----:B-1----:R-:W-:Y:S02]  /*0820*/  FFMA R12, R12, R15, R17 ;  /* 0x0000000f0c0c7223 */ /* 0x002fe40000000011 */
[----:B------:R-:W0:Y:S02]  /*0830*/  LDC.64 R14, c[0x3][R40+0x98] ;  /* 0x00c02600280e7b82 */ /* 0x000e240000000a00 */
[----:B------:R-:W-:-:S04]  /*0840*/  FFMA R13, R13, R19, R12 ;  /* 0x000000130d0d7223 */ /* 0x000fc8000000000c */
[----:B---3--:R-:W-:Y:S02]  /*0850*/  FFMA R17, R4, R2, R13 ;  /* 0x0000000204117223 */ /* 0x008fe4000000000d */
[----:B------:R-:W2:Y:S02]  /*0860*/  LDC.64 R12, c[0x3][R40+0xa0] ;  /* 0x00c02800280c7b82 */ /* 0x000ea40000000a00 */
[----:B----4-:R-:W-:Y:S02]  /*0870*/  FFMA R3, R20, R3, R17 ;  /* 0x0000000314037223 */ /* 0x010fe40000000011 */
[----:B------:R-:W1:Y:S02]  /*0880*/  LDS.128 R16, [R46+UR4+0x490] ;  /* 0x000490042e107984 */ /* 0x000e640008000c00 */
[----:B0-----:R-:W-:-:S04]  /*0890*/  FFMA R3, R24, R14, R3 ;  /* 0x0000000e18037223 */ /* 0x001fc80000000003 */
[----:B-----5:R-:W-:-:S04]  /*08a0*/  FFMA R3, R28, R15, R3 ;  /* 0x0000000f1c037223 */ /* 0x020fc80000000003 */
[----:B--2---:R-:W-:-:S04]  /*08b0*/  FFMA R3, R8, R12, R3 ;  /* 0x0000000c08037223 */ /* 0x004fc80000000003 */
[----:B------:R-:W-:Y:S02]  /*08c0*/  FFMA R13, R36, R13, R3 ;  /* 0x0000000d240d7223 */ /* 0x000fe40000000003 */
[----:B------:R-:W1:Y:S02]  /*08d0*/  LDC.64 R2, c[0x3][R40+0xa8] ;  /* 0x00c02a0028027b82 */ /* 0x000e640000000a00 */
[----:B-1----:R-:W-:-:S04]  /*08e0*/  FFMA R13, R16, R2, R13 ;  /* 0x00000002100d7223 */ /* 0x002fc8000000000d */
[----:B------:R-:W-:Y:S02]  /*08f0*/  FFMA R41, R32, R3, R13 ;  /* 0x0000000320297223 */ /* 0x000fe4000000000d */
[----:B------:R-:W0:Y:S01]  /*0900*/  LDS.128 R12, [R46+UR4+0x4d0] ;  /* 0x0004d0042e0c7984 */ /* 0x000e220008000c00 */
[----:B------:R-:W0:Y:S02]  /*0910*/  LDC.64 R2, c[0x3][R40+0xb0] ;  /* 0x00c02c0028027b82 */ /* 0x000e240000000a00 */
[----:B0-----:R-:W-:-:S04]  /*0920*/  FFMA R2, R12, R2, R41 ;  /* 0x000000020c027223 */ /* 0x001fc80000000029 */
[----:B------:R-:W-:Y:S02]  /*0930*/  FFMA R5, R3, R5, R2 ;  /* 0x0000000503057223 */ /* 0x000fe40000000002 */
[----:B------:R-:W0:Y:S02]  /*0940*/  LDC.64 R2, c[0x3][R40+0xb8] ;  /* 0x00c02e0028027b82 */ /* 0x000e240000000a00 */
[----:B0-----:R-:W-:-:S06]  /*0950*/  FFMA R2, R2, R21, R5 ;  /* 0x0000001502027223 */ /* 0x001fcc0000000005 */
[----:B------:R-:W0:Y:S01]  /*0960*/  LDC.64 R4, c[0x3][R40+0xc0] ;  /* 0x00c0300028047b82 */ /* 0x000e220000000a00 */
[----:B------:R-:W-:-:S07]  /*0970*/  FFMA R25, R3, R25, R2 ;  /* 0x0000001903197223 */ /* 0x000fce0000000002 */
[----:B------:R-:W1:Y:S08]  /*0980*/  LDC.64 R2, c[0x3][R40+0xc8] ;  /* 0x00c0320028027b82 */ /* 0x000e700000000a00 */
[----:B------:R-:W2:Y:S01]  /*0990*/  LDC.64 R20, c[0x3][R40+0xd0] ;  /* 0x00c0340028147b82 */ /* 0x000ea20000000a00 */
[----:B0-----:R-:W-:-:S04]  /*09a0*/  FFMA R4, R4, R29, R25 ;  /* 0x0000001d04047223 */ /* 0x001fc80000000019 */
[----:B------:R-:W-:-:S03]  /*09b0*/  FFMA R9, R5, R9, R4 ;  /* 0x0000000905097223 */ /* 0x000fc60000000004 */
[----:B------:R-:W0:Y:S01]  /*09c0*/  LDC.64 R4, c[0x3][R40+0xd8] ;  /* 0x00c0360028047b82 */ /* 0x000e220000000a00 */
[----:B-1----:R-:W-:-:S04]  /*09d0*/  FFMA R2, R2, R37, R9 ;  /* 0x0000002502027223 */ /* 0x002fc80000000009 */
[----:B------:R-:W-:-:S03]  /*09e0*/  FFMA R17, R3, R17, R2 ;  /* 0x0000001103117223 */ /* 0x000fc60000000002 */
[----:B------:R-:W1:Y:S01]  /*09f0*/  LDC.64 R2, c[0x3][R40+0xe0] ;  /* 0x00c0380028027b82 */ /* 0x000e620000000a00 */
[----:B--2---:R-:W-:-:S04]  /*0a00*/  FFMA R20, R20, R33, R17 ;  /* 0x0000002114147223 */ /* 0x004fc80000000011 */
[----:B------:R-:W-:-:S03]  /*0a10*/  FFMA R13, R21, R13, R20 ;  /* 0x0000000d150d7223 */ /* 0x000fc60000000014 */
[----:B------:R-:W2:Y:S01]  /*0a20*/  LDC.64 R8, c[0x3][R40+0xe8] ;  /* 0x00c03a0028087b82 */ /* 0x000ea20000000a00 */
[----:B0-----:R-:W-:-:S07]  /*0a30*/  FFMA R4, R4, R6, R13 ;  /* 0x0000000604047223 */ /* 0x001fce000000000d */
[----:B------:R-:W0:Y:S01]  /*0a40*/  LDC.64 R12, c[0x3][R40+0xf0] ;  /* 0x00c03c00280c7b82 */ /* 0x000e220000000a00 */
[----:B------:R-:W-:-:S04]  /*0a50*/  FFMA R5, R5, R22, R4 ;  /* 0x0000001605057223 */ /* 0x000fc80000000004 */
[----:B-1----:R-:W-:-:S03]  /*0a60*/  FFMA R2, R2, R26, R5 ;  /* 0x0000001a02027223 */ /* 0x002fc60000000005 */
[----:B------:R-:W1:Y:S01]  /*0a70*/  LDC.64 R4, c[0x3][R40+0xf8] ;  /* 0x00c03e0028047b82 */ /* 0x000e620000000a00 */
[----:B------:R-:W-:-:S04]  /*0a80*/  FFMA R3, R3, R30, R2 ;  /* 0x0000001e03037223 */ /* 0x000fc80000000002 */
[----:B--2---:R-:W-:-:S03]  /*0a90*/  FFMA R8, R8, R10, R3 ;  /* 0x0000000a08087223 */ /* 0x004fc60000000003 */
        /* <DEDUP_REMOVED lines=10> */
[----:B------:R-:W-:-:S07]  /*0b40*/  FFMA R3, R3, R27, R2 ;  /* 0x0000001b03037223 */ /* 0x000fce0000000002 */
[----:B------:R-:W3:Y:S01]  /*0b50*/  LDC.64 R6, c[0x0][0x388] ;  /* 0x0000e200ff067b82 */ /* 0x000ee20000000a00 */
[----:B0-----:R-:W-:-:S04]  /*0b60*/  FFMA R8, R8, R31, R3 ;  /* 0x0000001f08087223 */ /* 0x001fc80000000003 */
[----:B------:R-:W-:-:S04]  /*0b70*/  FFMA R9, R9, R11, R8 ;  /* 0x0000000b09097223 */ /* 0x000fc80000000008 */
[----:B-1----:R-:W-:-:S04]  /*0b80*/  FFMA R12, R12, R39, R9 ;  /* 0x000000270c0c7223 */ /* 0x002fc80000000009 */
[----:B------:R-:W-:-:S04]  /*0b90*/  FFMA R13, R13, R19, R12 ;  /* 0x000000130d0d7223 */ /* 0x000fc8000000000c */
[----:B--2---:R-:W-:-:S04]  /*0ba0*/  FFMA R4, R4, R35, R13 ;  /* 0x0000002304047223 */ /* 0x004fc8000000000d */
[----:B------:R-:W-:Y:S01]  /*0bb0*/  FFMA R5, R5, R15, R4 ;  /* 0x0000000f05057223 */ /* 0x000fe20000000004 */
[----:B---3--:R-:W-:-:S05]  /*0bc0*/  IMAD.WIDE R6, R45, 0x4, R6 ;  /* 0x000000042d067825 */ /* 0x008fca00078e0206 */
[----:B------:R-:W-:Y:S01]  /*0bd0*/  STG.E desc[UR6][R6.64], R5 ;  /* 0x0000000506007986 */ /* 0x000fe2000c101906 */
[----:B------:R-:W-:Y:S05]  /*0be0*/  EXIT ;  /* 0x000000000000794d */ /* 0x000fea0003800000 */
.L_x_0:
[----:B------:R-:W-:-:S00]  /*0bf0*/  BRA `(.L_x_0) ;  /* 0xfffffffc00fc7947 */ /* 0x000fc0000383ffff */
[----:B------:R-:W-:-:S00]  /*0c00*/  NOP ;  /* 0x0000000000007918 */ /* 0x000fc00000000000 */
[----:B------:R-:W-:-:S00]  /*0c10*/  NOP ;  /* 0x0000000000007918 */ /* 0x000fc00000000000 */
[----:B------:R-:W-:-:S00]  /*0c20*/  NOP ;  /* 0x0000000000007918 */ /* 0x000fc00000000000 */
[----:B------:R-:W-:-:S00]  /*0c30*/  NOP ;  /* 0x0000000000007918 */ /* 0x000fc00000000000 */
[----:B------:R-:W-:-:S00]  /*0c40*/  NOP ;  /* 0x0000000000007918 */ /* 0x000fc00000000000 */
[----:B------:R-:W-:-:S00]  /*0c50*/  NOP ;  /* 0x0000000000007918 */ /* 0x000fc00000000000 */
[----:B------:R-:W-:-:S00]  /*0c60*/  NOP ;  /* 0x0000000000007918 */ /* 0x000fc00000000000 */
[----:B------:R-:W-:-:S00]  /*0c70*/  NOP ;  /* 0x0000000000007918 */ /* 0x000fc00000000000 */
.L_x_4:


//--------------------- .text._Z14conv3x3_kernelILi4ELi8EEvPKfPf --------------------------
	.section	.text._Z14conv3x3_kernelILi4ELi8EEvPKfPf,"ax",@progbits
	.align	128
        .global         _Z14conv3x3_kernelILi4ELi8EEvPKfPf
        .type           _Z14conv3x3_kernelILi4ELi8EEvPKfPf,@function
        .size           _Z14conv3x3_kernelILi4ELi8EEvPKfPf,(.L_x_5 - _Z14conv3x3_kernelILi4ELi8EEvPKfPf)
        .other          _Z14conv3x3_kernelILi4ELi8EEvPKfPf,@"STO_CUDA_ENTRY STV_DEFAULT"
_Z14conv3x3_kernelILi4ELi8EEvPKfPf:
.text._Z14conv3x3_kernelILi4ELi8EEvPKfPf:
[----:B------:R-:W-:Y:S01]  /*0000*/  LDC R1, c[0x0][0x37c] ;  /* 0x0000df00ff017b82 */ /* 0x000fe20000000800 */
[----:B------:R-:W0:Y:S07]  /*0010*/  S2R R15, SR_TID.Y ;  /* 0x00000000000f7919 */ /* 0x000e2e0000002200 */
[----:B------:R-:W1:Y:S01]  /*0020*/  LDC.64 R2, c[0x0][0x380] ;  /* 0x0000e000ff027b82 */ /* 0x000e620000000a00 */
[----:B------:R-:W2:Y:S01]  /*0030*/  LDCU.64 UR4, c[0x0][0x358] ;  /* 0x00006b00ff0477ac */ /* 0x000ea20008000a00 */
[----:B------:R-:W0:Y:S01]  /*0040*/  S2R R40, SR_CTAID.Y ;  /* 0x0000000000287919 */ /* 0x000e220000002600 */
[----:B------:R-:W3:Y:S01]  /*0050*/  S2R R4, SR_TID.X ;  /* 0x0000000000047919 */ /* 0x000ee20000002100 */
[----:B------:R-:W3:Y:S01]  /*0060*/  S2R R41, SR_CTAID.X ;  /* 0x0000000000297919 */ /* 0x000ee20000002500 */
        /* <DEDUP_REMOVED lines=10> */
[----:B------:R-:W-:-:S09]  /*0110*/  MOV R11, RZ ;  /* 0x000000ff000b7202 */ /* 0x000fd20000000f00 */
[----:B--2---:R-:W2:Y:S04]  /*0120*/  @!P0 LDG.E.CONSTANT R7, desc[UR4][R2.64+0x4000] ;  /* 0x0040000402078981 */ /* 0x004ea8000c1e9900 */
[----:B------:R-:W3:Y:S04]  /*0130*/  @!P0 LDG.E.CONSTANT R5, desc[UR4][R2.64] ;  /* 0x0000000402058981 */ /* 0x000ee8000c1e9900 */
[----:B------:R-:W4:Y:S04]  /*0140*/  @!P1 LDG.E.CONSTANT R9, desc[UR4][R2.64+0x8000] ;  /* 0x0080000402099981 */ /* 0x000f28000c1e9900 */
[----:B------:R-:W5:Y:S01]  /*0150*/  @!P1 LDG.E.CONSTANT R11, desc[UR4][R2.64+0xc000] ;  /* 0x00c00004020b9981 */ /* 0x000f62000c1e9900 */
[----:B------:R-:W-:-:S02]  /*0160*/  MOV R0, 0x400 ;  /* 0x0000040000007802 */ /* 0x000fc40000000f00 */
[----:B------:R-:W-:Y:S01]  /*0170*/  LOP3.LUT P1, RZ, R15, 0x3f0, R4, 0xc8, !PT ;  /* 0x000003f00fff7812 */ /* 0x000fe2000782c804 */
[----:B------:R-:W0:Y:S02]  /*0180*/  S2R R13, SR_CgaCtaId ;  /* 0x00000000000d7919 */ /* 0x000e240000008800 */
[----:B0-----:R-:W-:-:S05]  /*0190*/  LEA R0, R13, R0, 0x18 ;  /* 0x000000000d007211 */ /* 0x001fca00078ec0ff */
[----:B------:R-:W-:-:S05]  /*01a0*/  IMAD R0, R15, 0x120, R0 ;  /* 0x000001200f007824 */ /* 0x000fca00078e0200 */
[----:B------:R-:W-:Y:S02]  /*01b0*/  LEA R42, R4, R0, 0x4 ;  /* 0x00000000042a7211 */ /* 0x000fe400078e20ff */
[----:B------:R-:W-:-:S03]  /*01c0*/  @P0 MOV R7, RZ ;  /* 0x000000ff00070202 */ /* 0x000fc60000000f00 */
[----:B---3--:R0:W-:Y:S04]  /*01d0*/  @!P0 STS [R42], R5 ;  /* 0x000000052a008388 */ /* 0x0081e80000000800 */
[----:B--2---:R0:W-:Y:S04]  /*01e0*/  STS [R42+0x4], R7 ;  /* 0x000004072a007388 */ /* 0x0041e80000000800 */
[----:B----4-:R0:W-:Y:S04]  /*01f0*/  STS [R42+0x8], R9 ;  /* 0x000008092a007388 */ /* 0x0101e80000000800 */
[----:B-----5:R0:W-:Y:S04]  /*0200*/  STS [R42+0xc], R11 ;  /* 0x00000c0b2a007388 */ /* 0x0201e80000000800 */
[----:B------:R0:W-:Y:S01]  /*0210*/  @P0 STS [R42], RZ ;  /* 0x000000ff2a000388 */ /* 0x0001e20000000800 */
[----:B------:R-:W-:Y:S06]  /*0220*/  BAR.SYNC.DEFER_BLOCKING 0x0 ;  /* 0x0000000000007b1d */ /* 0x000fec0000010000 */
[----:B------:R-:W-:Y:S05]  /*0230*/  @P1 EXIT ;  /* 0x000000000000194d */ /* 0x000fea0003800000 */
[----:B------:R-:W-:-:S04]  /*0240*/  ISETP.GT.AND P0, PT, R41, 0x3f, PT ;  /* 0x0000003f2900780c */ /* 0x000fc80003f04270 */
[----:B------:R-:W-:-:S13]  /*0250*/  ISETP.GT.U32.OR P0, PT, R40, 0x3f, P0 ;  /* 0x0000003f2800780c */ /* 0x000fda0000704470 */
[----:B------:R-:W-:Y:S05]  /*0260*/  @P0 EXIT ;  /* 0x000000000000094d */ /* 0x000fea0003800000 */
[----:B------:R-:W1:Y:S01]  /*0270*/  S2R R0, SR_CTAID.Z ;  /* 0x0000000000007919 */ /* 0x000e620000002700 */
[----:B------:R-:W2:Y:S04]  /*0280*/  LDS.128 R36, [R42] ;  /* 0x000000002a247984 */ /* 0x000ea80000000c00 */
[----:B------:R-:W3:Y:S04]  /*0290*/  LDS.128 R16, [R42+0x10] ;  /* 0x000010002a107984 */ /* 0x000ee80000000c00 */
[----:B------:R-:W4:Y:S04]  /*02a0*/  LDS.128 R20, [R42+0x20] ;  /* 0x000020002a147984 */ /* 0x000f280000000c00 */
[----:B------:R-:W5:Y:S04]  /*02b0*/  LDS.128 R24, [R42+0x120] ;  /* 0x000120002a187984 */ /* 0x000f680000000c00 */
[----:B------:R-:W5:Y:S04]  /*02c0*/  LDS.128 R28, [R42+0x130] ;  /* 0x000130002a1c7984 */ /* 0x000f680000000c00 */
[----:B------:R-:W5:Y:S01]  /*02d0*/  LDS.128 R32, [R42+0x140] ;  /* 0x000140002a207984 */ /* 0x000f620000000c00 */
[C---:B-1----:R-:W-:Y:S01]  /*02e0*/  IMAD R43, R0.reuse, 0x24, RZ ;  /* 0x00000024002b7824 */ /* 0x042fe200078e02ff */
[----:B------:R-:W-:-:S04]  /*02f0*/  LEA R41, R0, R41, 0xc ;  /* 0x0000002900297211 */ /* 0x000fc800078e60ff */
[----:B------:R-:W-:Y:S02]  /*0300*/  SHF.L.U32 R43, R43, 0x2, RZ ;  /* 0x000000022b2b7819 */ /* 0x000fe400000006ff */
[----:B------:R-:W-:Y:S02]  /*0310*/  LEA R41, R40, R41, 0x6 ;  /* 0x0000002928297211 */ /* 0x000fe400078e30ff */
[----:B0-----:R-:W2:Y:S08]  /*0320*/  LDC.64 R4, c[0x3][R43] ;  /* 0x00c000002b047b82 */ /* 0x001eb00000000a00 */
[----:B------:R-:W4:Y:S08]  /*0330*/  LDC.64 R6, c[0x3][R43+0x8] ;  /* 0x00c002002b067b82 */ /* 0x000f300000000a00 */
[----:B------:R-:W0:Y:S01]  /*0340*/  LDC.64 R2, c[0x3][R43+0x10] ;  /* 0x00c004002b027b82 */ /* 0x000e220000000a00 */
[----:B--2---:R-:W-:-:S04]  /*0350*/  FFMA R9, R36, R4, RZ ;  /* 0x0000000424097223 */ /* 0x004fc800000000ff */
[----:B---3--:R-:W-:-:S04]  /*0360*/  FFMA R5, R16, R5, R9 ;  /* 0x0000000510057223 */ /* 0x008fc80000000009 */
[----:B----4-:R-:W-:-:S04]  /*0370*/  FFMA R5, R20, R6, R5 ;  /* 0x0000000614057223 */ /* 0x010fc80000000005 */
[----:B-----5:R-:W-:Y:S02]  /*0380*/  FFMA R9, R24, R7, R5 ;  /* 0x0000000718097223 */ /* 0x020fe40000000005 */
[----:B------:R-:W1:Y:S02]  /*0390*/  LDS.128 R4, [R42+0x240] ;  /* 0x000240002a047984 */ /* 0x000e640000000c00 */
[----:B0-----:R-:W-:Y:S02]  /*03a0*/  FFMA R13, R28, R2, R9 ;  /* 0x000000021c0d7223 */ /* 0x001fe40000000009 */
[----:B------:R-:W0:Y:S02]  /*03b0*/  LDS.128 R8, [R42+0x250] ;  /* 0x000250002a087984 */ /* 0x000e240000000c00 */
[----:B------:R-:W-:Y:S02]  /*03c0*/  FFMA R13, R32, R3, R13 ;  /* 0x00000003200d7223 */ /* 0x000fe4000000000d */
[----:B------:R-:W1:Y:S02]  /*03d0*/  LDC.64 R2, c[0x3][R43+0x18] ;  /* 0x00c006002b027b82 */ /* 0x000e640000000a00 */
[----:B-1----:R-:W-:Y:S01]  /*03e0*/  FFMA R45, R4, R2, R13 ;  /* 0x00000002042d7223 */ /* 0x002fe2000000000d */
[----:B------:R-:W-:Y:S01]  /*03f0*/  IMAD R4, R0, 0x24, RZ ;  /* 0x0000002400047824 */ /* 0x000fe200078e02ff */
[----:B------:R-:W1:Y:S02]  /*0400*/  LDS.128 R12, [R42+0x260] ;  /* 0x000260002a0c7984 */ /* 0x000e640000000c00 */
[----:B0-----:R-:W-:-:S02]  /*0410*/  FFMA R45, R8, R3, R45 ;  /* 0x00000003082d7223 */ /* 0x001fc4000000002d */
[----:B------:R-:W-:-:S04]  /*0420*/  SHF.L.U32 R4, R4, 0x2, RZ ;  /* 0x0000000204047819 */ /* 0x000fc800000006ff */
[----:B------:R-:W1:Y:S02]  /*0430*/  LDC.64 R2, c[0x3][R4+0x20] ;  /* 0x00c0080004027b82 */ /* 0x000e640000000a00 */
[----:B-1----:R-:W-:-:S04]  /*0440*/  FFMA R2, R12, R2, R45 ;  /* 0x000000020c027223 */ /* 0x002fc8000000002d */
[----:B------:R-:W-:Y:S02]  /*0450*/  FFMA R37, R3, R37, R2 ;  /* 0x0000002503257223 */ /* 0x000fe40000000002 */
[----:B------:R-:W0:Y:S02]  /*0460*/  LDC.64 R2, c[0x3][R4+0x28] ;  /* 0x00c00a0004027b82 */ /* 0x000e240000000a00 */
[----:B0-----:R-:W-:-:S06]  /*0470*/  FFMA R2, R2, R17, R37 ;  /* 0x0000001102027223 */ /* 0x001fcc0000000025 */
[----:B------:R-:W0:Y:S01]  /*0480*/  LDC.64 R16, c[0x3][R4+0x30] ;  /* 0x00c00c0004107b82 */ /* 0x000e220000000a00 */
[----:B------:R-:W-:-:S07]  /*0490*/  FFMA R21, R3, R21, R2 ;  /* 0x0000001503157223 */ /* 0x000fce0000000002 */
[----:B------:R-:W1:Y:S01]  /*04a0*/  LDC.64 R2, c[0x3][R4+0x38] ;  /* 0x00c00e0004027b82 */ /* 0x000e620000000a00 */
[----:B0-----:R-:W-:-:S07]  /*04b0*/  FFMA R16, R16, R25, R21 ;  /* 0x0000001910107223 */ /* 0x001fce0000000015 */
[----:B------:R-:W0:Y:S01]  /*04c0*/  LDC.64 R20, c[0x3][R4+0x40] ;  /* 0x00c0100004147b82 */ /* 0x000e220000000a00 */
[----:B------:R-:W-:-:S04]  /*04d0*/  FFMA R29, R17, R29, R16 ;  /* 0x0000001d111d7223 */ /* 0x000fc80000000010 */
[----:B-1----:R-:W-:-:S03]  /*04e0*/  FFMA R2, R2, R33, R29 ;  /* 0x0000002102027223 */ /* 0x002fc6000000001d */
[----:B------:R-:W1:Y:S01]  /*04f0*/  LDC.64 R16, c[0x3][R4+0x48] ;  /* 0x00c0120004107b82 */ /* 0x000e620000000a00 */
[----:B------:R-:W-:-:S07]  /*0500*/  FFMA R5, R3, R5, R2 ;  /* 0x0000000503057223 */ /* 0x000fce0000000002 */
        /* <DEDUP_REMOVED lines=25> */
[----:B--2---:R-:W-:-:S04]  /*06a0*/  FFMA R12, R12, R35, R9 ;  /* 0x000000230c0c7223 */ /* 0x004fc80000000009 */
[----:B------:R-:W-:-:S04]  /*06b0*/  FFMA R7, R13, R7, R12 ;  /* 0x000000070d077223 */ /* 0x000fc8000000000c */
[----:B0-----:R-:W-:-:S04]  /*06c0*/  FFMA R16, R16, R11, R7 ;  /* 0x0000000b10107223 */ /* 0x001fc80000000007 */
[----:B------:R-:W-:Y:S01]  /*06d0*/  FFMA R15, R17, R15, R16 ;  /* 0x0000000f110f7223 */ /* 0x000fe20000000010 */
[----:B-1----:R-:W-:-:S05]  /*06e0*/  IMAD.WIDE R18, R41, 0x4, R18 ;  /* 0x0000000429127825 */ /* 0x002fca00078e0212 */
[----:B------:R-:W-:Y:S01]  /*06f0*/  STG.E desc[UR4][R18.64], R15 ;  /* 0x0000000f12007986 */ /* 0x000fe2000c101904 */
[----:B------:R-:W-:Y:S05]  /*0700*/  EXIT ;  /* 0x000000000000794d */ /* 0x000fea0003800000 */
.L_x_1:
        /* <DEDUP_REMOVED lines=15> */
.L_x_5:


//--------------------- .text._Z19add_residual_kernelPKfPf --------------------------
	.section	.text._Z19add_residual_kernelPKfPf,"ax",@progbits
	.align	128
        .global         _Z19add_residual_kernelPKfPf
        .type           _Z19add_residual_kernelPKfPf,@function
        .size           _Z19add_residual_kernelPKfPf,(.L_x_6 - _Z19add_residual_kernelPKfPf)
        .other          _Z19add_residual_kernelPKfPf,@"STO_CUDA_ENTRY STV_DEFAULT"
_Z19add_residual_kernelPKfPf:
.text._Z19add_residual_kernelPKfPf:
[----:B------:R-:W-:Y:S01]  /*0000*/  LDC R1, c[0x0][0x37c] ;  /* 0x0000df00ff017b82 */ /* 0x000fe20000000800 */
[----:B------:R-:W0:Y:S07]  /*0010*/  S2R R0, SR_TID.X ;  /* 0x0000000000007919 */ /* 0x000e2e0000002100 */
[----:B------:R-:W0:Y:S08]  /*0020*/  S2UR UR4, SR_CTAID.X ;  /* 0x00000000000479c3 */ /* 0x000e300000002500 */
[----:B------:R-:W0:Y:S02]  /*0030*/  LDC R7, c[0x0][0x360] ;  /* 0x0000d800ff077b82 */ /* 0x000e240000000800 */
[----:B0-----:R-:W-:-:S05]  /*0040*/  IMAD R7, R7, UR4, R0 ;  /* 0x0000000407077c24 */ /* 0x001fca000f8e0200 */
[----:B------:R-:W-:-:S13]  /*0050*/  ISETP.GT.AND P0, PT, R7, 0x3fff, PT ;  /* 0x00003fff0700780c */ /* 0x000fda0003f04270 */
[----:B------:R-:W-:Y:S05]  /*0060*/  @P0 EXIT ;  /* 0x000000000000094d */ /* 0x000fea0003800000 */
[----:B------:R-:W0:Y:S01]  /*0070*/  LDC.64 R2, c[0x0][0x380] ;  /* 0x0000e000ff027b82 */ /* 0x000e220000000a00 */
[----:B------:R-:W1:Y:S07]  /*0080*/  LDCU.64 UR4, c[0x0][0x358] ;  /* 0x00006b00ff0477ac */ /* 0x000e6e0008000a00 */
[----:B------:R-:W2:Y:S01]  /*0090*/  LDC.64 R4, c[0x0][0x388] ;  /* 0x0000e200ff047b82 */ /* 0x000ea20000000a00 */
[----:B0-----:R-:W-:-:S06]  /*00a0*/  IMAD.WIDE R2, R7, 0x4, R2 ;  /* 0x0000000407027825 */ /* 0x001fcc00078e0202 */
[----:B-1----:R-:W3:Y:S01]  /*00b0*/  LDG.E R2, desc[UR4][R2.64] ;  /* 0x0000000402027981 */ /* 0x002ee2000c1e1900 */
[----:B--2---:R-:W-:-:S05]  /*00c0*/  IMAD.WIDE R4, R7, 0x4, R4 ;  /* 0x0000000407047825 */ /* 0x004fca00078e0204 */
[----:B------:R-:W3:Y:S02]  /*00d0*/  LDG.E R7, desc[UR4][R4.64] ;  /* 0x0000000404077981 */ /* 0x000ee4000c1e1900 */
[----:B---3--:R-:W-:-:S05]  /*00e0*/  FADD R7, R2, R7 ;  /* 0x0000000702077221 */ /* 0x008fca0000000000 */
[----:B------:R-:W-:Y:S01]  /*00f0*/  STG.E desc[UR4][R4.64], R7 ;  /* 0x0000000704007986 */ /* 0x000fe2000c101904 */
[----:B------:R-:W-:Y:S05]  /*0100*/  EXIT ;  /* 0x000000000000794d */ /* 0x000fea0003800000 */
.L_x_2:
        /* <DEDUP_REMOVED lines=15> */
.L_x_6:


//--------------------- .text._Z11relu_kernelPfi  --------------------------
	.section	.text._Z11relu_kernelPfi,"ax",@progbits
	.align	128
        .global         _Z11relu_kernelPfi
        .type           _Z11relu_kernelPfi,@function
        .size           _Z11relu_kernelPfi,(.L_x_7 - _Z11relu_kernelPfi)
        .other          _Z11relu_kernelPfi,@"STO_CUDA_ENTRY STV_DEFAULT"
_Z11relu_kernelPfi:
.text._Z11relu_kernelPfi:
[----:B------:R-:W-:Y:S01]  /*0000*/  LDC R1, c[0x0][0x37c] ;  /* 0x0000df00ff017b82 */ /* 0x000fe20000000800 */
[----:B------:R-:W0:Y:S07]  /*0010*/  S2R R0, SR_TID.X ;  /* 0x0000000000007919 */ /* 0x000e2e0000002100 */
[----:B------:R-:W0:Y:S01]  /*0020*/  S2UR UR5, SR_CTAID.X ;  /* 0x00000000000579c3 */ /* 0x000e220000002500 */
[----:B------:R-:W1:Y:S07]  /*0030*/  LDCU UR4, c[0x0][0x388] ;  /* 0x00007100ff0477ac */ /* 0x000e6e0008000800 */
[----:B------:R-:W0:Y:S01]  /*0040*/  LDC R5, c[0x0][0x360] ;  /* 0x0000d800ff057b82 */ /* 0x000e220000000800 */
[----:B-1----:R-:W-:Y:S01]  /*0050*/  USHF.L.U32 UR4, UR4, 0xc, URZ ;  /* 0x0000000c04047899 */ /* 0x002fe200080006ff */
[----:B0-----:R-:W-:-:S05]  /*0060*/  IMAD R5, R5, UR5, R0 ;  /* 0x0000000505057c24 */ /* 0x001fca000f8e0200 */
[----:B------:R-:W-:-:S13]  /*0070*/  ISETP.GE.AND P0, PT, R5, UR4, PT ;  /* 0x0000000405007c0c */ /* 0x000fda000bf06270 */
[----:B------:R-:W-:Y:S05]  /*0080*/  @P0 EXIT ;  /* 0x000000000000094d */ /* 0x000fea0003800000 */
[----:B------:R-:W0:Y:S01]  /*0090*/  LDC.64 R2, c[0x0][0x380] ;  /* 0x0000e000ff027b82 */ /* 0x000e220000000a00 */
[----:B------:R-:W1:Y:S01]  /*00a0*/  LDCU.64 UR4, c[0x0][0x358] ;  /* 0x00006b00ff0477ac */ /* 0x000e620008000a00 */
[----:B0-----:R-:W-:-:S05]  /*00b0*/  IMAD.WIDE R2, R5, 0x4, R2 ;  /* 0x0000000405027825 */ /* 0x001fca00078e0202 */
[----:B-1----:R-:W2:Y:S02]  /*00c0*/  LDG.E R0, desc[UR4][R2.64] ;  /* 0x0000000402007981 */ /* 0x002ea4000c1e1900 */
[----:B--2---:R-:W-:-:S05]  /*00d0*/  FMNMX R5, RZ, R0, !PT ;  /* 0x00000000ff057209 */ /* 0x004fca0007800000 */
[----:B------:R-:W-:Y:S01]  /*00e0*/  STG.E desc[UR4][R2.64], R5 ;  /* 0x0000000502007986 */ /* 0x000fe2000c101904 */
[----:B------:R-:W-:Y:S05]  /*00f0*/  EXIT ;  /* 0x000000000000794d */ /* 0x000fea0003800000 */
.L_x_3:
        /* <DEDUP_REMOVED lines=16> */
.L_x_7:


//--------------------- .nv.shared._Z14conv3x3_kernelILi8ELi4EEvPKfPf --------------------------
	.section	.nv.shared._Z14conv3x3_kernelILi8ELi4EEvPKfPf,"aw",@nobits
	.sectionflags	@""
	.align	4
.nv.shared._Z14conv3x3_kernelILi8ELi4EEvPKfPf:
	.zero		11392


//--------------------- .nv.shared.reserved.0     --------------------------
	.section	.nv.shared.reserved.0,"aw",@nobits
	.weak		__nv_reservedSMEM_offset_0_alias
	.size		__nv_reservedSMEM_offset_0_alias, 0, 64
	.other		__nv_reservedSMEM_offset_0_alias,@"STO_CUDA_RESERVED_SHARED STV_DEFAULT"
__nv_reservedSMEM_offset_0_alias:
	.zero		0
	.zero		64


//--------------------- .nv.shared._Z14conv3x3_kernelILi4ELi8EEvPKfPf --------------------------
	.section	.nv.shared._Z14conv3x3_kernelILi4ELi8EEvPKfPf,"aw",@nobits
	.sectionflags	@""
	.align	4
.nv.shared._Z14conv3x3_kernelILi4ELi8EEvPKfPf:
	.zero		6208


//--------------------- .nv.constant0._Z14conv3x3_kernelILi8ELi4EEvPKfPf --------------------------
	.section	.nv.constant0._Z14conv3x3_kernelILi8ELi4EEvPKfPf,"a",@progbits
	.sectionflags	@""
	.align	4
.nv.constant0._Z14conv3x3_kernelILi8ELi4EEvPKfPf:
	.zero		912


//--------------------- .nv.constant0._Z14conv3x3_kernelILi4ELi8EEvPKfPf --------------------------
	.section	.nv.constant0._Z14conv3x3_kernelILi4ELi8EEvPKfPf,"a",@progbits
	.sectionflags	@""
	.align	4
.nv.constant0._Z14conv3x3_kernelILi4ELi8EEvPKfPf:
	.zero		912


//--------------------- .nv.constant0._Z19add_residual_kernelPKfPf --------------------------
	.section	.nv.constant0._Z19add_residual_kernelPKfPf,"a",@progbits
	.sectionflags	@""
	.align	4
.nv.constant0._Z19add_residual_kernelPKfPf:
	.zero		912


//--------------------- .nv.constant0._Z11relu_kernelPfi --------------------------
	.section	.nv.constant0._Z11relu_kernelPfi,"a",@progbits
	.sectionflags	@""
	.align	4
.nv.constant0._Z11relu_kernelPfi:
	.zero		908


//--------------------- SYMBOLS --------------------------

	.type		.nv.reservedSmem.offset0,@object
	.size		.nv.reservedSmem.offset0,0x4
	.type		.nv.reservedSmem.cap,@object
	.size		.nv.reservedSmem.cap,0x4
